// auto-generated by cutlass_sweep.gemm — config: {"arch": "sm_90", "cluster_m": 2, "cluster_n": 1, "dtype": "fp16", "dtype_b": "fp16", "layout": "nt", "stages": 0, "tile_k": 32, "tile_m": 128, "tile_n": 384}
#include "cutlass/cutlass.h"
#include "cutlass/gemm/collective/collective_builder.hpp"
#include "cutlass/gemm/device/gemm_universal_adapter.h"
#include "cutlass/gemm/kernel/gemm_universal.hpp"
#include "cutlass/epilogue/collective/collective_builder.hpp"

using ElemA = cutlass::half_t;
using ElemB = cutlass::half_t;
using ElemCD = cutlass::half_t;
using Acc  = float;
using TileShape    = cute::Shape<cute::_128, cute::_384, cute::_32>;
using ClusterShape = cute::Shape<cute::_2, cute::_1, cute::_1>;

using CollectiveEpilogue = typename cutlass::epilogue::collective::CollectiveBuilder<
    cutlass::arch::Sm90, cutlass::arch::OpClassTensorOp,
    TileShape, ClusterShape,
    cutlass::epilogue::collective::EpilogueTileAuto,
    Acc, Acc,
    ElemCD, cutlass::layout::RowMajor, 128 / cutlass::sizeof_bits<ElemCD>::value,
    ElemCD, cutlass::layout::RowMajor, 128 / cutlass::sizeof_bits<ElemCD>::value,
    cutlass::epilogue::collective::EpilogueScheduleAuto
  >::CollectiveOp;

using CollectiveMainloop = typename cutlass::gemm::collective::CollectiveBuilder<
    cutlass::arch::Sm90, cutlass::arch::OpClassTensorOp,
    ElemA, cutlass::layout::RowMajor, 128 / cutlass::sizeof_bits<ElemA>::value,
    ElemB, cutlass::layout::ColumnMajor, 128 / cutlass::sizeof_bits<ElemB>::value,
    Acc,
    TileShape, ClusterShape,
    cutlass::gemm::collective::StageCountAutoCarveout<static_cast<int>(sizeof(typename CollectiveEpilogue::SharedStorage))>,
    cutlass::gemm::collective::KernelScheduleAuto
  >::CollectiveOp;

using GemmKernel = cutlass::gemm::kernel::GemmUniversal<
    cute::Shape<int,int,int,int>,
    CollectiveMainloop,
    CollectiveEpilogue
>;
using Gemm = cutlass::gemm::device::GemmUniversalAdapter<GemmKernel>;

// Force the device kernel symbol into the cubin without needing a host main.
auto* _anchor = &cutlass::device_kernel<GemmKernel>;


// ===== COMPILED SASS (sm_90a) =====

	.target	sm_90a

	.elftype	@"ET_EXEC"


//--------------------- .note.nv.tkinfo           --------------------------
	.section	.note.nv.tkinfo,"",@"SHT_NOTE"
	.sectionflags	@"SHF_NOTE_NV_TKINFO"
	.tkinfo
        /*0018*/ 	.word	0x00000002
        /*0030*/ 	.string	""
        /*0030*/ 	.string	"ptxas"
        /*0030*/ 	.string	"Cuda compilation tools, release 13.0, V13.0.88"
        /*0030*/ 	.string	"Build cuda_13.0.r13.0/compiler.36424714_0"
        /*0030*/ 	.string	"-arch sm_90a -m 64 "



//--------------------- .note.nv.cuinfo           --------------------------
	.section	.note.nv.cuinfo,"",@"SHT_NOTE"
	.sectionflags	@"SHF_NOTE_NV_CUINFO"
        /*0018*/ 	.short	0x0002
        /*001a*/ 	.short	0x005a
        /*001c*/ 	.short	0x0082
	.zero		2


//--------------------- .nv.info                  --------------------------
	.section	.nv.info,"",@"SHT_CUDA_INFO"
	.align	4


	//----- nvinfo : EIATTR_REGCOUNT
	.align		4
        /*0000*/ 	.byte	0x04, 0x2f
        /*0002*/ 	.short	(.L_15 - .L_14)
	.align		4
.L_14:
        /*0004*/ 	.word	index@(_ZN7cutlass13device_kernelINS_4gemm6kernel13GemmUniversalIN4cute5tupleIJiiiiEEENS1_10collective13CollectiveMmaINS1_34MainloopSm90TmaGmmaWarpSpecializedILi7ENS5_IJNS4_1CILi2EEENSA_ILi1EEESC_EEENS1_35KernelTmaWarpSpecializedCooperativeEEENS5_IJNSA_ILi128EEENSA_ILi384EEENSA_ILi32EEEEEENS_6half_tENS5_IJlSC_lEEESK_SL_NS4_8TiledMMAINS4_8MMA_AtomIJNS4_4SM904GMMA26MMA_64x192x16_F32F16F16_SSILNSP_5MajorE0ELSR_0ELNSP_7ScaleInE1ELSS_1EEEEEENS4_6LayoutISD_NS5_IJSC_NSA_ILi0EEESW_EEEEENS5_IJNS4_10UnderscoreESZ_SZ_EEEEENS4_13SM90_TMA_LOADENS4_14ComposedLayoutINS4_7SwizzleILi2ELi4ELi3EEENS4_18smem_ptr_flag_bitsILi16EEENSV_INS5_IJNSA_ILi8EEESI_EEENS5_IJSI_SC_EEEEEEEvNS4_8identityENS4_23SM90_TMA_LOAD_MULTICASTES1C_vS1D_EENS_8epilogue10collective6detail29Sm90TmaWarpSpecializedAdapterINS1H_15DefaultEpilogueISK_SL_SL_NS1G_6thread17LinearCombinationISK_Li1EffLNS1L_9ScaleType4KindE0ELNS_15FloatRoundStyleE2ESK_EENS1_15EpilogueDefaultEEEEEvvEEEEvNT_6ParamsE)
        /*0008*/ 	.word	0x000000a8


	//----- nvinfo : EIATTR_FRAME_SIZE
	.align		4
.L_15:
        /*000c*/ 	.byte	0x04, 0x11
        /*000e*/ 	.short	(.L_17 - .L_16)
	.align		4
.L_16:
        /*0010*/ 	.word	index@(_ZN7cutlass13device_kernelINS_4gemm6kernel13GemmUniversalIN4cute5tupleIJiiiiEEENS1_10collective13CollectiveMmaINS1_34MainloopSm90TmaGmmaWarpSpecializedILi7ENS5_IJNS4_1CILi2EEENSA_ILi1EEESC_EEENS1_35KernelTmaWarpSpecializedCooperativeEEENS5_IJNSA_ILi128EEENSA_ILi384EEENSA_ILi32EEEEEENS_6half_tENS5_IJlSC_lEEESK_SL_NS4_8TiledMMAINS4_8MMA_AtomIJNS4_4SM904GMMA26MMA_64x192x16_F32F16F16_SSILNSP_5MajorE0ELSR_0ELNSP_7ScaleInE1ELSS_1EEEEEENS4_6LayoutISD_NS5_IJSC_NSA_ILi0EEESW_EEEEENS5_IJNS4_10UnderscoreESZ_SZ_EEEEENS4_13SM90_TMA_LOADENS4_14ComposedLayoutINS4_7SwizzleILi2ELi4ELi3EEENS4_18smem_ptr_flag_bitsILi16EEENSV_INS5_IJNSA_ILi8EEESI_EEENS5_IJSI_SC_EEEEEEEvNS4_8identityENS4_23SM90_TMA_LOAD_MULTICASTES1C_vS1D_EENS_8epilogue10collective6detail29Sm90TmaWarpSpecializedAdapterINS1H_15DefaultEpilogueISK_SL_SL_NS1G_6thread17LinearCombinationISK_Li1EffLNS1L_9ScaleType4KindE0ELNS_15FloatRoundStyleE2ESK_EENS1_15EpilogueDefaultEEEEEvvEEEEvNT_6ParamsE)
        /*0014*/ 	.word	0x00000008


	//----- nvinfo : EIATTR_MIN_STACK_SIZE
	.align		4
.L_17:
        /*0018*/ 	.byte	0x04, 0x12
        /*001a*/ 	.short	(.L_19 - .L_18)
	.align		4
.L_18:
        /*001c*/ 	.word	index@(_ZN7cutlass13device_kernelINS_4gemm6kernel13GemmUniversalIN4cute5tupleIJiiiiEEENS1_10collective13CollectiveMmaINS1_34MainloopSm90TmaGmmaWarpSpecializedILi7ENS5_IJNS4_1CILi2EEENSA_ILi1EEESC_EEENS1_35KernelTmaWarpSpecializedCooperativeEEENS5_IJNSA_ILi128EEENSA_ILi384EEENSA_ILi32EEEEEENS_6half_tENS5_IJlSC_lEEESK_SL_NS4_8TiledMMAINS4_8MMA_AtomIJNS4_4SM904GMMA26MMA_64x192x16_F32F16F16_SSILNSP_5MajorE0ELSR_0ELNSP_7ScaleInE1ELSS_1EEEEEENS4_6LayoutISD_NS5_IJSC_NSA_ILi0EEESW_EEEEENS5_IJNS4_10UnderscoreESZ_SZ_EEEEENS4_13SM90_TMA_LOADENS4_14ComposedLayoutINS4_7SwizzleILi2ELi4ELi3EEENS4_18smem_ptr_flag_bitsILi16EEENSV_INS5_IJNSA_ILi8EEESI_EEENS5_IJSI_SC_EEEEEEEvNS4_8identityENS4_23SM90_TMA_LOAD_MULTICASTES1C_vS1D_EENS_8epilogue10collective6detail29Sm90TmaWarpSpecializedAdapterINS1H_15DefaultEpilogueISK_SL_SL_NS1G_6thread17LinearCombinationISK_Li1EffLNS1L_9ScaleType4KindE0ELNS_15FloatRoundStyleE2ESK_EENS1_15EpilogueDefaultEEEEEvvEEEEvNT_6ParamsE)
        /*0020*/ 	.word	0x00000008
.L_19:


//--------------------- .nv.compat                --------------------------
	.section	.nv.compat,"",@"SHT_CUDA_COMPAT_INFO"
	.align	4
        /*0000*/ 	.byte	0x02, 0x09, 0x01, 0x00, 0x02, 0x02, 0x04, 0x00, 0x02, 0x05, 0x05, 0x00, 0x03, 0x07, 0x01, 0x01
        /*0010*/ 	.byte	0x02, 0x03, 0x01, 0x00, 0x02, 0x06, 0x01, 0x00, 0x04, 0x0b, 0x08, 0x00, 0x00, 0x00, 0x00, 0x00
        /*0020*/ 	.byte	0x00, 0x00, 0x00, 0x00


//--------------------- .nv.info._ZN7cutlass13device_kernelINS_4gemm6kernel13GemmUniversalIN4cute5tupleIJiiiiEEENS1_10collective13CollectiveMmaINS1_34MainloopSm90TmaGmmaWarpSpecializedILi7ENS5_IJNS4_1CILi2EEENSA_ILi1EEESC_EEENS1_35KernelTmaWarpSpecializedCooperativeEEENS5_IJNSA_ILi128EEENSA_ILi384EEENSA_ILi32EEEEEENS_6half_tENS5_IJlSC_lEEESK_SL_NS4_8TiledMMAINS4_8MMA_AtomIJNS4_4SM904GMMA26MMA_64x192x16_F32F16F16_SSILNSP_5MajorE0ELSR_0ELNSP_7ScaleInE1ELSS_1EEEEEENS4_6LayoutISD_NS5_IJSC_NSA_ILi0EEESW_EEEEENS5_IJNS4_10UnderscoreESZ_SZ_EEEEENS4_13SM90_TMA_LOADENS4_14ComposedLayoutINS4_7SwizzleILi2ELi4ELi3EEENS4_18smem_ptr_flag_bitsILi16EEENSV_INS5_IJNSA_ILi8EEESI_EEENS5_IJSI_SC_EEEEEEEvNS4_8identityENS4_23SM90_TMA_LOAD_MULTICASTES1C_vS1D_EENS_8epilogue10collective6detail29Sm90TmaWarpSpecializedAdapterINS1H_15DefaultEpilogueISK_SL_SL_NS1G_6thread17LinearCombinationISK_Li1EffLNS1L_9ScaleType4KindE0ELNS_15FloatRoundStyleE2ESK_EENS1_15EpilogueDefaultEEEEEvvEEEEvNT_6ParamsE --------------------------
	.section	.nv.info._ZN7cutlass13device_kernelINS_4gemm6kernel13GemmUniversalIN4cute5tupleIJiiiiEEENS1_10collective13CollectiveMmaINS1_34MainloopSm90TmaGmmaWarpSpecializedILi7ENS5_IJNS4_1CILi2EEENSA_ILi1EEESC_EEENS1_35KernelTmaWarpSpecializedCooperativeEEENS5_IJNSA_ILi128EEENSA_ILi384EEENSA_ILi32EEEEEENS_6half_tENS5_IJlSC_lEEESK_SL_NS4_8TiledMMAINS4_8MMA_AtomIJNS4_4SM904GMMA26MMA_64x192x16_F32F16F16_SSILNSP_5MajorE0ELSR_0ELNSP_7ScaleInE1ELSS_1EEEEEENS4_6LayoutISD_NS5_IJSC_NSA_ILi0EEESW_EEEEENS5_IJNS4_10UnderscoreESZ_SZ_EEEEENS4_13SM90_TMA_LOADENS4_14ComposedLayoutINS4_7SwizzleILi2ELi4ELi3EEENS4_18smem_ptr_flag_bitsILi16EEENSV_INS5_IJNSA_ILi8EEESI_EEENS5_IJSI_SC_EEEEEEEvNS4_8identityENS4_23SM90_TMA_LOAD_MULTICASTES1C_vS1D_EENS_8epilogue10collective6detail29Sm90TmaWarpSpecializedAdapterINS1H_15DefaultEpilogueISK_SL_SL_NS1G_6thread17LinearCombinationISK_Li1EffLNS1L_9ScaleType4KindE0ELNS_15FloatRoundStyleE2ESK_EENS1_15EpilogueDefaultEEEEEvvEEEEvNT_6ParamsE,"",@"SHT_CUDA_INFO"
	.sectionflags	@""
	.align	4


	//----- nvinfo : EIATTR_CUDA_API_VERSION
	.align		4
        /*0000*/ 	.byte	0x04, 0x37
        /*0002*/ 	.short	(.L_21 - .L_20)
.L_20:
        /*0004*/ 	.word	0x00000082


	//----- nvinfo : EIATTR_KPARAM_INFO
	.align		4
.L_21:
        /*0008*/ 	.byte	0x04, 0x17
        /*000a*/ 	.short	(.L_23 - .L_22)
.L_22:
        /*000c*/ 	.word	0x00000000
        /*0010*/ 	.short	0x0000
        /*0012*/ 	.short	0x0070
        /*0014*/ 	.byte	0x00, 0xf0, 0x01, 0x10


	//----- nvinfo : EIATTR_SPARSE_MMA_MASK
	.align		4
.L_23:
        /*0018*/ 	.byte	0x03, 0x50
        /*001a*/ 	.short	0x0000


	//----- nvinfo : EIATTR_MAXREG_COUNT
	.align		4
        /*001c*/ 	.byte	0x03, 0x1b
        /*001e*/ 	.short	0x00a8


	//----- nvinfo : EIATTR_NUM_BARRIERS
	.align		4
        /*0020*/ 	.byte	0x02, 0x4c
        /*0022*/ 	.byte	0x01
	.zero		1


	//----- nvinfo : EIATTR_EXTERNS
	.align		4
        /*0024*/ 	.byte	0x04, 0x0f
        /*0026*/ 	.short	(.L_25 - .L_24)


	//   ....[0]....
	.align		4
.L_24:
        /*0028*/ 	.word	index@(__assertfail)


	//----- nvinfo : EIATTR_ANNOTATIONS
	.align		4
.L_25:
        /*002c*/ 	.byte	0x04, 0x55
        /*002e*/ 	.short	(.L_27 - .L_26)


	//   ....[0]....
.L_26:
        /*0030*/ 	.word	0x00000001
        /*0034*/ 	.byte	0x10, 0x0a, 0x00, 0x00, 0x01, 0x00, 0x00, 0x00, 0x40, 0x0a, 0x00, 0x00, 0x01, 0x00, 0x00, 0x00
        /*0044*/ 	.byte	0x20, 0x0f, 0x00, 0x00, 0x01, 0x00, 0x00, 0x00, 0x30, 0x0f, 0x00, 0x00, 0x01, 0x00, 0x00, 0x00
        /*0054*/ 	.byte	0x30, 0x1e, 0x00, 0x00, 0x01, 0x00, 0x00, 0x00, 0x80, 0x1e, 0x00, 0x00, 0x01, 0x00, 0x00, 0x00
        /*0064*/ 	.byte	0x00, 0x14, 0x01, 0x00, 0x01, 0x00, 0x00, 0x00, 0xe0, 0x19, 0x01, 0x00, 0x01, 0x00, 0x00, 0x00
        /*0074*/ 	.byte	0xf0, 0x19, 0x01, 0x00


	//----- nvinfo : EIATTR_MERCURY_ISA_VERSION
	.align		4
.L_27:
        /*0078*/ 	.byte	0x03, 0x5f
        /*007a*/ 	.short	0x0101


	//----- nvinfo : EIATTR_INT_WARP_WIDE_INSTR_OFFSETS
	.align		4
        /*007c*/ 	.byte	0x04, 0x31
        /*007e*/ 	.short	(.L_29 - .L_28)


	//   ....[0]....
.L_28:
        /*0080*/ 	.word	0x000004e0


	//   ....[1]....
        /*0084*/ 	.word	0x00000500


	//   ....[2]....
        /*0088*/ 	.word	0x000006a0


	//----- nvinfo : EIATTR_COOP_GROUP_MASK_REGIDS
	.align		4
.L_29:
        /*008c*/ 	.byte	0x04, 0x29
        /*008e*/ 	.short	(.L_31 - .L_30)


	//   ....[0]....
.L_30:
        /*0090*/ 	.word	0xffffffff


	//   ....[1]....
        /*0094*/ 	.word	0xffffffff


	//   ....[2]....
        /*0098*/ 	.word	0xffffffff


	//   ....[3]....
        /*009c*/ 	.word	0xffffffff


	//   ....[4]....
        /*00a0*/ 	.word	0xffffffff


	//   ....[5]....
        /*00a4*/ 	.word	0xffffffff


	//----- nvinfo : EIATTR_COOP_GROUP_INSTR_OFFSETS
	.align		4
.L_31:
        /*00a8*/ 	.byte	0x04, 0x28
        /*00aa*/ 	.short	(.L_33 - .L_32)


	//   ....[0]....
.L_32:
        /*00ac*/ 	.word	0x00000070


	//   ....[1]....
        /*00b0*/ 	.word	0x00000080


	//   ....[2]....
        /*00b4*/ 	.word	0x00000140


	//   ....[3]....
        /*00b8*/ 	.word	0x00000340


	//   ....[4]....
        /*00bc*/ 	.word	0x00000860


	//   ....[5]....
        /*00c0*/ 	.word	0x00001300


	//----- nvinfo : EIATTR_REG_RECONFIG
	.align		4
.L_33:
        /*00c4*/ 	.byte	0x01, 0x54
	.zero		2


	//----- nvinfo : EIATTR_SYSCALL_OFFSETS
	.align		4
        /*00c8*/ 	.byte	0x04, 0x46
        /*00ca*/ 	.short	(.L_35 - .L_34)


	//   ....[0]....
.L_34:
        /*00cc*/ 	.word	0x000014b0


	//----- nvinfo : EIATTR_MBARRIER_INSTR_OFFSETS
	.align		4
.L_35:
        /*00d0*/ 	.byte	0x04, 0x39
        /*00d2*/ 	.short	(.L_37 - .L_36)


	//   ....[0]....
.L_36:
        /*00d4*/ 	.word	0x00000240
        /*00d8*/ 	.word	0x000000ff
        /*00dc*/ 	.word	0x00000000
        /*00e0*/ 	.short	0x0100
        /*00e2*/ 	.byte	0x08
	.zero		1


	//   ....[1]....
        /*00e4*/ 	.word	0x00000250
        /*00e8*/ 	.word	0x000000ff
        /*00ec*/ 	.word	0x00000038
        /*00f0*/ 	.short	0x0100
        /*00f2*/ 	.byte	0x08
	.zero		1


	//   ....[2]....
        /*00f4*/ 	.word	0x00000260
        /*00f8*/ 	.word	0x000000ff
        /*00fc*/ 	.word	0x00000008
        /*0100*/ 	.short	0x0100
        /*0102*/ 	.byte	0x08
	.zero		1


	//   ....[3]....
        /*0104*/ 	.word	0x00000270
        /*0108*/ 	.word	0x000000ff
        /*010c*/ 	.word	0x00000040
        /*0110*/ 	.short	0x0100
        /*0112*/ 	.byte	0x08
	.zero		1


	//   ....[4]....
        /*0114*/ 	.word	0x00000280
        /*0118*/ 	.word	0x000000ff
        /*011c*/ 	.word	0x00000010
        /*0120*/ 	.short	0x0100
        /*0122*/ 	.byte	0x08
	.zero		1


	//   ....[5]....
        /*0124*/ 	.word	0x00000290
        /*0128*/ 	.word	0x000000ff
        /*012c*/ 	.word	0x00000048
        /*0130*/ 	.short	0x0100
        /*0132*/ 	.byte	0x08
	.zero		1


	//   ....[6]....
        /*0134*/ 	.word	0x000002a0
        /*0138*/ 	.word	0x000000ff
        /*013c*/ 	.word	0x00000018
        /*0140*/ 	.short	0x0100
        /*0142*/ 	.byte	0x08
	.zero		1


	//   ....[7]....
        /*0144*/ 	.word	0x000002b0
        /*0148*/ 	.word	0x000000ff
        /*014c*/ 	.word	0x00000050
        /*0150*/ 	.short	0x0100
        /*0152*/ 	.byte	0x08
	.zero		1


	//   ....[8]....
        /*0154*/ 	.word	0x000002c0
        /*0158*/ 	.word	0x000000ff
        /*015c*/ 	.word	0x00000020
        /*0160*/ 	.short	0x0100
        /*0162*/ 	.byte	0x08
	.zero		1


	//   ....[9]....
        /*0164*/ 	.word	0x000002d0
        /*0168*/ 	.word	0x000000ff
        /*016c*/ 	.word	0x00000058
        /*0170*/ 	.short	0x0100
        /*0172*/ 	.byte	0x08
	.zero		1


	//   ....[10]....
        /*0174*/ 	.word	0x000002e0
        /*0178*/ 	.word	0x000000ff
        /*017c*/ 	.word	0x00000028
        /*0180*/ 	.short	0x0100
        /*0182*/ 	.byte	0x08
	.zero		1


	//   ....[11]....
        /*0184*/ 	.word	0x000002f0
        /*0188*/ 	.word	0x000000ff
        /*018c*/ 	.word	0x00000060
        /*0190*/ 	.short	0x0100
        /*0192*/ 	.byte	0x08
	.zero		1


	//   ....[12]....
        /*0194*/ 	.word	0x00000300
        /*0198*/ 	.word	0x000000ff
        /*019c*/ 	.word	0x00000030
        /*01a0*/ 	.short	0x0100
        /*01a2*/ 	.byte	0x08
	.zero		1


	//   ....[13]....
        /*01a4*/ 	.word	0x00000310
        /*01a8*/ 	.word	0x000000ff
        /*01ac*/ 	.word	0x00000068
        /*01b0*/ 	.short	0x0100
        /*01b2*/ 	.byte	0x08
	.zero		1


	//   ....[14]....
        /*01b4*/ 	.word	0x00000740
        /*01b8*/ 	.word	0x000000ff
        /*01bc*/ 	.word	0x00000080
        /*01c0*/ 	.short	0x0100
        /*01c2*/ 	.byte	0x06
	.zero		1


	//   ....[15]....
        /*01c4*/ 	.word	0x000007e0
        /*01c8*/ 	.word	0x000000ff
        /*01cc*/ 	.word	0x00000088
        /*01d0*/ 	.short	0x0100
        /*01d2*/ 	.byte	0x06
	.zero		1


	//   ....[16]....
        /*01d4*/ 	.word	0x00001580
        /*01d8*/ 	.word	0x00000003
        /*01dc*/ 	.word	0x00000000
        /*01e0*/ 	.short	0x010a
        /*01e2*/ 	.byte	0x3f
	.zero		1


	//   ....[17]....
        /*01e4*/ 	.word	0x000015c0
        /*01e8*/ 	.word	0x00000003
        /*01ec*/ 	.word	0x00000000
        /*01f0*/ 	.short	0x010a
        /*01f2*/ 	.byte	0x3f
	.zero		1


	//   ....[18]....
        /*01f4*/ 	.word	0x00001950
        /*01f8*/ 	.word	0x00000005
        /*01fc*/ 	.word	0x00000000
        /*0200*/ 	.short	0x010a
        /*0202*/ 	.byte	0x3f
	.zero		1


	//   ....[19]....
        /*0204*/ 	.word	0x00001990
        /*0208*/ 	.word	0x00000005
        /*020c*/ 	.word	0x00000000
        /*0210*/ 	.short	0x010a
        /*0212*/ 	.byte	0x3f
	.zero		1


	//   ....[20]....
        /*0214*/ 	.word	0x00001bb0
        /*0218*/ 	.word	0x00000005
        /*021c*/ 	.word	0x00000000
        /*0220*/ 	.short	0x0101
        /*0222*/ 	.byte	0x3f
	.zero		1


	//   ....[21]....
        /*0224*/ 	.word	0x00001df0
        /*0228*/ 	.word	0x00000003
        /*022c*/ 	.word	0x00000000
        /*0230*/ 	.short	0x0101
        /*0232*/ 	.byte	0x3f
	.zero		1


	//   ....[22]....
        /*0234*/ 	.word	0x00012320
        /*0238*/ 	.word	0x0000000f
        /*023c*/ 	.word	0x00000038
        /*0240*/ 	.short	0x010a
        /*0242*/ 	.byte	0x3f
	.zero		1


	//   ....[23]....
        /*0244*/ 	.word	0x00012730
        /*0248*/ 	.word	0x00000004
        /*024c*/ 	.word	0x00000088
        /*0250*/ 	.short	0x0101
        /*0252*/ 	.byte	0x3f
	.zero		1


	//   ....[24]....
        /*0254*/ 	.word	0x00012e40
        /*0258*/ 	.word	0x00000007
        /*025c*/ 	.word	0x00000000
        /*0260*/ 	.short	0x010a
        /*0262*/ 	.byte	0x3f
	.zero		1


	//   ....[25]....
        /*0264*/ 	.word	0x00012ec0
        /*0268*/ 	.word	0x00000009
        /*026c*/ 	.word	0x00000000
        /*0270*/ 	.short	0x010a
        /*0272*/ 	.byte	0x3f
	.zero		1


	//   ....[26]....
        /*0274*/ 	.word	0x00012f50
        /*0278*/ 	.word	0x00000006
        /*027c*/ 	.word	0x00000000
        /*0280*/ 	.short	0x010a
        /*0282*/ 	.byte	0x3f
	.zero		1


	//   ....[27]....
        /*0284*/ 	.word	0x00012fe0
        /*0288*/ 	.word	0x00000009
        /*028c*/ 	.word	0x00000000
        /*0290*/ 	.short	0x010a
        /*0292*/ 	.byte	0x3f
	.zero		1


	//   ....[28]....
        /*0294*/ 	.word	0x00013070
        /*0298*/ 	.word	0x00000006
        /*029c*/ 	.word	0x00000000
        /*02a0*/ 	.short	0x010a
        /*02a2*/ 	.byte	0x3f
	.zero		1


	//   ....[29]....
        /*02a4*/ 	.word	0x00013100
        /*02a8*/ 	.word	0x00000009
        /*02ac*/ 	.word	0x00000000
        /*02b0*/ 	.short	0x010a
        /*02b2*/ 	.byte	0x3f
	.zero		1


	//   ....[30]....
        /*02b4*/ 	.word	0x00013190
        /*02b8*/ 	.word	0x00000003
        /*02bc*/ 	.word	0x00000000
        /*02c0*/ 	.short	0x010a
        /*02c2*/ 	.byte	0x3f
	.zero		1


	//   ....[31]....
        /*02c4*/ 	.word	0x000131f0
        /*02c8*/ 	.word	0x00000003
        /*02cc*/ 	.word	0x00000000
        /*02d0*/ 	.short	0x010a
        /*02d2*/ 	.byte	0x3f
	.zero		1


	//   ....[32]....
        /*02d4*/ 	.word	0x00013240
        /*02d8*/ 	.word	0x00000005
        /*02dc*/ 	.word	0x00000000
        /*02e0*/ 	.short	0x010a
        /*02e2*/ 	.byte	0x3f
	.zero		1


	//   ....[33]....
        /*02e4*/ 	.word	0x00013310
        /*02e8*/ 	.word	0x0000000f
        /*02ec*/ 	.word	0x00000038
        /*02f0*/ 	.short	0x010a
        /*02f2*/ 	.byte	0x3f
	.zero		1


	//   ....[34]....
        /*02f4*/ 	.word	0x000133e0
        /*02f8*/ 	.word	0x00000007
        /*02fc*/ 	.word	0x00000000
        /*0300*/ 	.short	0x010a
        /*0302*/ 	.byte	0x3f
	.zero		1


	//   ....[35]....
        /*0304*/ 	.word	0x00013430
        /*0308*/ 	.word	0x00000009
        /*030c*/ 	.word	0x00000000
        /*0310*/ 	.short	0x010a
        /*0312*/ 	.byte	0x3f
	.zero		1


	//   ....[36]....
        /*0314*/ 	.word	0x00013480
        /*0318*/ 	.word	0x00000006
        /*031c*/ 	.word	0x00000000
        /*0320*/ 	.short	0x010a
        /*0322*/ 	.byte	0x3f
	.zero		1


	//   ....[37]....
        /*0324*/ 	.word	0x000134d0
        /*0328*/ 	.word	0x00000009
        /*032c*/ 	.word	0x00000000
        /*0330*/ 	.short	0x010a
        /*0332*/ 	.byte	0x3f
	.zero		1


	//   ....[38]....
        /*0334*/ 	.word	0x00013520
        /*0338*/ 	.word	0x00000006
        /*033c*/ 	.word	0x00000000
        /*0340*/ 	.short	0x010a
        /*0342*/ 	.byte	0x3f
	.zero		1


	//   ....[39]....
        /*0344*/ 	.word	0x00013570
        /*0348*/ 	.word	0x00000009
        /*034c*/ 	.word	0x00000000
        /*0350*/ 	.short	0x010a
        /*0352*/ 	.byte	0x3f
	.zero		1


	//----- nvinfo : EIATTR_NUM_MBARRIERS
	.align		4
.L_37:
        /*0354*/ 	.byte	0x03, 0x38
        /*0356*/ 	.short	0x0010


	//----- nvinfo : EIATTR_EXIT_INSTR_OFFSETS
	.align		4
        /*0358*/ 	.byte	0x04, 0x1c
        /*035a*/ 	.short	(.L_39 - .L_38)


	//   ....[0]....
.L_38:
        /*035c*/ 	.word	0x000009b0


	//   ....[1]....
        /*0360*/ 	.word	0x00001220


	//   ....[2]....
        /*0364*/ 	.word	0x00011a20


	//   ....[3]....
        /*0368*/ 	.word	0x00011fb0


	//   ....[4]....
        /*036c*/ 	.word	0x000131e0


	//----- nvinfo : EIATTR_MAX_THREADS
	.align		4
.L_39:
        /*0370*/ 	.byte	0x04, 0x05
        /*0372*/ 	.short	(.L_41 - .L_40)
.L_40:
        /*0374*/ 	.word	0x00000180
        /*0378*/ 	.word	0x00000001
        /*037c*/ 	.word	0x00000001


	//----- nvinfo : EIATTR_CRS_STACK_SIZE
	.align		4
.L_41:
        /*0380*/ 	.byte	0x04, 0x1e
        /*0382*/ 	.short	(.L_43 - .L_42)
.L_42:
        /*0384*/ 	.word	0x00000000


	//----- nvinfo : EIATTR_CBANK_PARAM_SIZE
	.align		4
.L_43:
        /*0388*/ 	.byte	0x03, 0x19
        /*038a*/ 	.short	0x0470


	//----- nvinfo : EIATTR_PARAM_CBANK
	.align		4
        /*038c*/ 	.byte	0x04, 0x0a
        /*038e*/ 	.short	(.L_45 - .L_44)
	.align		4
.L_44:
        /*0390*/ 	.word	index@(.nv.constant0._ZN7cutlass13device_kernelINS_4gemm6kernel13GemmUniversalIN4cute5tupleIJiiiiEEENS1_10collective13CollectiveMmaINS1_34MainloopSm90TmaGmmaWarpSpecializedILi7ENS5_IJNS4_1CILi2EEENSA_ILi1EEESC_EEENS1_35KernelTmaWarpSpecializedCooperativeEEENS5_IJNSA_ILi128EEENSA_ILi384EEENSA_ILi32EEEEEENS_6half_tENS5_IJlSC_lEEESK_SL_NS4_8TiledMMAINS4_8MMA_AtomIJNS4_4SM904GMMA26MMA_64x192x16_F32F16F16_SSILNSP_5MajorE0ELSR_0ELNSP_7ScaleInE1ELSS_1EEEEEENS4_6LayoutISD_NS5_IJSC_NSA_ILi0EEESW_EEEEENS5_IJNS4_10UnderscoreESZ_SZ_EEEEENS4_13SM90_TMA_LOADENS4_14ComposedLayoutINS4_7SwizzleILi2ELi4ELi3EEENS4_18smem_ptr_flag_bitsILi16EEENSV_INS5_IJNSA_ILi8EEESI_EEENS5_IJSI_SC_EEEEEEEvNS4_8identityENS4_23SM90_TMA_LOAD_MULTICASTES1C_vS1D_EENS_8epilogue10collective6detail29Sm90TmaWarpSpecializedAdapterINS1H_15DefaultEpilogueISK_SL_SL_NS1G_6thread17LinearCombinationISK_Li1EffLNS1L_9ScaleType4KindE0ELNS_15FloatRoundStyleE2ESK_EENS1_15EpilogueDefaultEEEEEvvEEEEvNT_6ParamsE)
        /*0394*/ 	.short	0x0210
        /*0396*/ 	.short	0x0470


	//----- nvinfo : EIATTR_SW_WAR
	.align		4
.L_45:
        /*0398*/ 	.byte	0x04, 0x36
        /*039a*/ 	.short	(.L_47 - .L_46)
.L_46:
        /*039c*/ 	.word	0x00000008
.L_47:


//--------------------- .nv.callgraph             --------------------------
	.section	.nv.callgraph,"",@"SHT_CUDA_CALLGRAPH"
	.align	4
	.sectionentsize	8
	.align		4
        /*0000*/ 	.word	0x00000000
	.align		4
        /*0004*/ 	.word	0xffffffff
	.align		4
        /*0008*/ 	.word	index@(_ZN7cutlass13device_kernelINS_4gemm6kernel13GemmUniversalIN4cute5tupleIJiiiiEEENS1_10collective13CollectiveMmaINS1_34MainloopSm90TmaGmmaWarpSpecializedILi7ENS5_IJNS4_1CILi2EEENSA_ILi1EEESC_EEENS1_35KernelTmaWarpSpecializedCooperativeEEENS5_IJNSA_ILi128EEENSA_ILi384EEENSA_ILi32EEEEEENS_6half_tENS5_IJlSC_lEEESK_SL_NS4_8TiledMMAINS4_8MMA_AtomIJNS4_4SM904GMMA26MMA_64x192x16_F32F16F16_SSILNSP_5MajorE0ELSR_0ELNSP_7ScaleInE1ELSS_1EEEEEENS4_6LayoutISD_NS5_IJSC_NSA_ILi0EEESW_EEEEENS5_IJNS4_10UnderscoreESZ_SZ_EEEEENS4_13SM90_TMA_LOADENS4_14ComposedLayoutINS4_7SwizzleILi2ELi4ELi3EEENS4_18smem_ptr_flag_bitsILi16EEENSV_INS5_IJNSA_ILi8EEESI_EEENS5_IJSI_SC_EEEEEEEvNS4_8identityENS4_23SM90_TMA_LOAD_MULTICASTES1C_vS1D_EENS_8epilogue10collective6detail29Sm90TmaWarpSpecializedAdapterINS1H_15DefaultEpilogueISK_SL_SL_NS1G_6thread17LinearCombinationISK_Li1EffLNS1L_9ScaleType4KindE0ELNS_15FloatRoundStyleE2ESK_EENS1_15EpilogueDefaultEEEEEvvEEEEvNT_6ParamsE)
	.align		4
        /*000c*/ 	.word	index@(__assertfail)
	.align		4
        /*0010*/ 	.word	0x00000000
	.align		4
        /*0014*/ 	.word	0xfffffffe
	.align		4
        /*0018*/ 	.word	0x00000000
	.align		4
        /*001c*/ 	.word	0xfffffffd
	.align		4
        /*0020*/ 	.word	0x00000000
	.align		4
        /*0024*/ 	.word	0xfffffffc


//--------------------- .nv.constant4             --------------------------
	.section	.nv.constant4,"a",@progbits
	.align	8
	.align		8
.nv.constant4:
        /*0000*/ 	.dword	__assertfail
	.align		8
        /*0008*/ 	.dword	__unnamed_1
	.align		8
        /*0010*/ 	.dword	_ZN40_INTERNAL_9dab584f_4_k_cu_7ba30a93_167194cuda3std3__45__cpo5beginE
	.align		8
        /*0018*/ 	.dword	_ZN40_INTERNAL_9dab584f_4_k_cu_7ba30a93_167194cuda3std3__45__cpo3endE
	.align		8
        /*0020*/ 	.dword	_ZN40_INTERNAL_9dab584f_4_k_cu_7ba30a93_167194cuda3std3__45__cpo6cbeginE
	.align		8
        /*0028*/ 	.dword	_ZN40_INTERNAL_9dab584f_4_k_cu_7ba30a93_167194cuda3std3__45__cpo4cendE
	.align		8
        /*0030*/ 	.dword	_ZN40_INTERNAL_9dab584f_4_k_cu_7ba30a93_167194cuda3std3__442_GLOBAL__N__9dab584f_4_k_cu_7ba30a93_167196ignoreE
	.align		8
        /*0038*/ 	.dword	_ZN40_INTERNAL_9dab584f_4_k_cu_7ba30a93_167194cuda3std3__419piecewise_constructE
	.align		8
        /*0040*/ 	.dword	_ZN40_INTERNAL_9dab584f_4_k_cu_7ba30a93_167194cuda3std3__48in_placeE
	.align		8
        /*0048*/ 	.dword	_ZN40_INTERNAL_9dab584f_4_k_cu_7ba30a93_167194cuda3std6ranges3__45__cpo4swapE
	.align		8
        /*0050*/ 	.dword	_ZN40_INTERNAL_9dab584f_4_k_cu_7ba30a93_167194cuda3std6ranges3__45__cpo9iter_moveE
	.align		8
        /*0058*/ 	.dword	_ZN40_INTERNAL_9dab584f_4_k_cu_7ba30a93_167194cute7productE
	.align		8
        /*0060*/ 	.dword	_ZN40_INTERNAL_9dab584f_4_k_cu_7ba30a93_167194cute1_E
	.align		8
        /*0068*/ 	.dword	$str$22
	.align		8
        /*0070*/ 	.dword	$str$23


//--------------------- .text._ZN7cutlass13device_kernelINS_4gemm6kernel13GemmUniversalIN4cute5tupleIJiiiiEEENS1_10collective13CollectiveMmaINS1_34MainloopSm90TmaGmmaWarpSpecializedILi7ENS5_IJNS4_1CILi2EEENSA_ILi1EEESC_EEENS1_35KernelTmaWarpSpecializedCooperativeEEENS5_IJNSA_ILi128EEENSA_ILi384EEENSA_ILi32EEEEEENS_6half_tENS5_IJlSC_lEEESK_SL_NS4_8TiledMMAINS4_8MMA_AtomIJNS4_4SM904GMMA26MMA_64x192x16_F32F16F16_SSILNSP_5MajorE0ELSR_0ELNSP_7ScaleInE1ELSS_1EEEEEENS4_6LayoutISD_NS5_IJSC_NSA_ILi0EEESW_EEEEENS5_IJNS4_10UnderscoreESZ_SZ_EEEEENS4_13SM90_TMA_LOADENS4_14ComposedLayoutINS4_7SwizzleILi2ELi4ELi3EEENS4_18smem_ptr_flag_bitsILi16EEENSV_INS5_IJNSA_ILi8EEESI_EEENS5_IJSI_SC_EEEEEEEvNS4_8identityENS4_23SM90_TMA_LOAD_MULTICASTES1C_vS1D_EENS_8epilogue10collective6detail29Sm90TmaWarpSpecializedAdapterINS1H_15DefaultEpilogueISK_SL_SL_NS1G_6thread17LinearCombinationISK_Li1EffLNS1L_9ScaleType4KindE0ELNS_15FloatRoundStyleE2ESK_EENS1_15EpilogueDefaultEEEEEvvEEEEvNT_6ParamsE --------------------------
	.section	.text._ZN7cutlass13device_kernelINS_4gemm6kernel13GemmUniversalIN4cute5tupleIJiiiiEEENS1_10collective13CollectiveMmaINS1_34MainloopSm90TmaGmmaWarpSpecializedILi7ENS5_IJNS4_1CILi2EEENSA_ILi1EEESC_EEENS1_35KernelTmaWarpSpecializedCooperativeEEENS5_IJNSA_ILi128EEENSA_ILi384EEENSA_ILi32EEEEEENS_6half_tENS5_IJlSC_lEEESK_SL_NS4_8TiledMMAINS4_8MMA_AtomIJNS4_4SM904GMMA26MMA_64x192x16_F32F16F16_SSILNSP_5MajorE0ELSR_0ELNSP_7ScaleInE1ELSS_1EEEEEENS4_6LayoutISD_NS5_IJSC_NSA_ILi0EEESW_EEEEENS5_IJNS4_10UnderscoreESZ_SZ_EEEEENS4_13SM90_TMA_LOADENS4_14ComposedLayoutINS4_7SwizzleILi2ELi4ELi3EEENS4_18smem_ptr_flag_bitsILi16EEENSV_INS5_IJNSA_ILi8EEESI_EEENS5_IJSI_SC_EEEEEEEvNS4_8identityENS4_23SM90_TMA_LOAD_MULTICASTES1C_vS1D_EENS_8epilogue10collective6detail29Sm90TmaWarpSpecializedAdapterINS1H_15DefaultEpilogueISK_SL_SL_NS1G_6thread17LinearCombinationISK_Li1EffLNS1L_9ScaleType4KindE0ELNS_15FloatRoundStyleE2ESK_EENS1_15EpilogueDefaultEEEEEvvEEEEvNT_6ParamsE,"ax",@progbits
	.align	128
.text._ZN7cutlass13device_kernelINS_4gemm6kernel13GemmUniversalIN4cute5tupleIJiiiiEEENS1_10collective13CollectiveMmaINS1_34MainloopSm90TmaGmmaWarpSpecializedILi7ENS5_IJNS4_1CILi2EEENSA_ILi1EEESC_EEENS1_35KernelTmaWarpSpecializedCooperativeEEENS5_IJNSA_ILi128EEENSA_ILi384EEENSA_ILi32EEEEEENS_6half_tENS5_IJlSC_lEEESK_SL_NS4_8TiledMMAINS4_8MMA_AtomIJNS4_4SM904GMMA26MMA_64x192x16_F32F16F16_SSILNSP_5MajorE0ELSR_0ELNSP_7ScaleInE1ELSS_1EEEEEENS4_6LayoutISD_NS5_IJSC_NSA_ILi0EEESW_EEEEENS5_IJNS4_10UnderscoreESZ_SZ_EEEEENS4_13SM90_TMA_LOADENS4_14ComposedLayoutINS4_7SwizzleILi2ELi4ELi3EEENS4_18smem_ptr_flag_bitsILi16EEENSV_INS5_IJNSA_ILi8EEESI_EEENS5_IJSI_SC_EEEEEEEvNS4_8identityENS4_23SM90_TMA_LOAD_MULTICASTES1C_vS1D_EENS_8epilogue10collective6detail29Sm90TmaWarpSpecializedAdapterINS1H_15DefaultEpilogueISK_SL_SL_NS1G_6thread17LinearCombinationISK_Li1EffLNS1L_9ScaleType4KindE0ELNS_15FloatRoundStyleE2ESK_EENS1_15EpilogueDefaultEEEEEvvEEEEvNT_6ParamsE:
        .type           _ZN7cutlass13device_kernelINS_4gemm6kernel13GemmUniversalIN4cute5tupleIJiiiiEEENS1_10collective13CollectiveMmaINS1_34MainloopSm90TmaGmmaWarpSpecializedILi7ENS5_IJNS4_1CILi2EEENSA_ILi1EEESC_EEENS1_35KernelTmaWarpSpecializedCooperativeEEENS5_IJNSA_ILi128EEENSA_ILi384EEENSA_ILi32EEEEEENS_6half_tENS5_IJlSC_lEEESK_SL_NS4_8TiledMMAINS4_8MMA_AtomIJNS4_4SM904GMMA26MMA_64x192x16_F32F16F16_SSILNSP_5MajorE0ELSR_0ELNSP_7ScaleInE1ELSS_1EEEEEENS4_6LayoutISD_NS5_IJSC_NSA_ILi0EEESW_EEEEENS5_IJNS4_10UnderscoreESZ_SZ_EEEEENS4_13SM90_TMA_LOADENS4_14ComposedLayoutINS4_7SwizzleILi2ELi4ELi3EEENS4_18smem_ptr_flag_bitsILi16EEENSV_INS5_IJNSA_ILi8EEESI_EEENS5_IJSI_SC_EEEEEEEvNS4_8identityENS4_23SM90_TMA_LOAD_MULTICASTES1C_vS1D_EENS_8epilogue10collective6detail29Sm90TmaWarpSpecializedAdapterINS1H_15DefaultEpilogueISK_SL_SL_NS1G_6thread17LinearCombinationISK_Li1EffLNS1L_9ScaleType4KindE0ELNS_15FloatRoundStyleE2ESK_EENS1_15EpilogueDefaultEEEEEvvEEEEvNT_6ParamsE,@function
        .size           _ZN7cutlass13device_kernelINS_4gemm6kernel13GemmUniversalIN4cute5tupleIJiiiiEEENS1_10collective13CollectiveMmaINS1_34MainloopSm90TmaGmmaWarpSpecializedILi7ENS5_IJNS4_1CILi2EEENSA_ILi1EEESC_EEENS1_35KernelTmaWarpSpecializedCooperativeEEENS5_IJNSA_ILi128EEENSA_ILi384EEENSA_ILi32EEEEEENS_6half_tENS5_IJlSC_lEEESK_SL_NS4_8TiledMMAINS4_8MMA_AtomIJNS4_4SM904GMMA26MMA_64x192x16_F32F16F16_SSILNSP_5MajorE0ELSR_0ELNSP_7ScaleInE1ELSS_1EEEEEENS4_6LayoutISD_NS5_IJSC_NSA_ILi0EEESW_EEEEENS5_IJNS4_10UnderscoreESZ_SZ_EEEEENS4_13SM90_TMA_LOADENS4_14ComposedLayoutINS4_7SwizzleILi2ELi4ELi3EEENS4_18smem_ptr_flag_bitsILi16EEENSV_INS5_IJNSA_ILi8EEESI_EEENS5_IJSI_SC_EEEEEEEvNS4_8identityENS4_23SM90_TMA_LOAD_MULTICASTES1C_vS1D_EENS_8epilogue10collective6detail29Sm90TmaWarpSpecializedAdapterINS1H_15DefaultEpilogueISK_SL_SL_NS1G_6thread17LinearCombinationISK_Li1EffLNS1L_9ScaleType4KindE0ELNS_15FloatRoundStyleE2ESK_EENS1_15EpilogueDefaultEEEEEvvEEEEvNT_6ParamsE,(.L_x_461 - _ZN7cutlass13device_kernelINS_4gemm6kernel13GemmUniversalIN4cute5tupleIJiiiiEEENS1_10collective13CollectiveMmaINS1_34MainloopSm90TmaGmmaWarpSpecializedILi7ENS5_IJNS4_1CILi2EEENSA_ILi1EEESC_EEENS1_35KernelTmaWarpSpecializedCooperativeEEENS5_IJNSA_ILi128EEENSA_ILi384EEENSA_ILi32EEEEEENS_6half_tENS5_IJlSC_lEEESK_SL_NS4_8TiledMMAINS4_8MMA_AtomIJNS4_4SM904GMMA26MMA_64x192x16_F32F16F16_SSILNSP_5MajorE0ELSR_0ELNSP_7ScaleInE1ELSS_1EEEEEENS4_6LayoutISD_NS5_IJSC_NSA_ILi0EEESW_EEEEENS5_IJNS4_10UnderscoreESZ_SZ_EEEEENS4_13SM90_TMA_LOADENS4_14ComposedLayoutINS4_7SwizzleILi2ELi4ELi3EEENS4_18smem_ptr_flag_bitsILi16EEENSV_INS5_IJNSA_ILi8EEESI_EEENS5_IJSI_SC_EEEEEEEvNS4_8identityENS4_23SM90_TMA_LOAD_MULTICASTES1C_vS1D_EENS_8epilogue10collective6detail29Sm90TmaWarpSpecializedAdapterINS1H_15DefaultEpilogueISK_SL_SL_NS1G_6thread17LinearCombinationISK_Li1EffLNS1L_9ScaleType4KindE0ELNS_15FloatRoundStyleE2ESK_EENS1_15EpilogueDefaultEEEEEvvEEEEvNT_6ParamsE)
        .other          _ZN7cutlass13device_kernelINS_4gemm6kernel13GemmUniversalIN4cute5tupleIJiiiiEEENS1_10collective13CollectiveMmaINS1_34MainloopSm90TmaGmmaWarpSpecializedILi7ENS5_IJNS4_1CILi2EEENSA_ILi1EEESC_EEENS1_35KernelTmaWarpSpecializedCooperativeEEENS5_IJNSA_ILi128EEENSA_ILi384EEENSA_ILi32EEEEEENS_6half_tENS5_IJlSC_lEEESK_SL_NS4_8TiledMMAINS4_8MMA_AtomIJNS4_4SM904GMMA26MMA_64x192x16_F32F16F16_SSILNSP_5MajorE0ELSR_0ELNSP_7ScaleInE1ELSS_1EEEEEENS4_6LayoutISD_NS5_IJSC_NSA_ILi0EEESW_EEEEENS5_IJNS4_10UnderscoreESZ_SZ_EEEEENS4_13SM90_TMA_LOADENS4_14ComposedLayoutINS4_7SwizzleILi2ELi4ELi3EEENS4_18smem_ptr_flag_bitsILi16EEENSV_INS5_IJNSA_ILi8EEESI_EEENS5_IJSI_SC_EEEEEEEvNS4_8identityENS4_23SM90_TMA_LOAD_MULTICASTES1C_vS1D_EENS_8epilogue10collective6detail29Sm90TmaWarpSpecializedAdapterINS1H_15DefaultEpilogueISK_SL_SL_NS1G_6thread17LinearCombinationISK_Li1EffLNS1L_9ScaleType4KindE0ELNS_15FloatRoundStyleE2ESK_EENS1_15EpilogueDefaultEEEEEvvEEEEvNT_6ParamsE,@"STO_CUDA_ENTRY STV_DEFAULT"
_ZN7cutlass13device_kernelINS_4gemm6kernel13GemmUniversalIN4cute5tupleIJiiiiEEENS1_10collective13CollectiveMmaINS1_34MainloopSm90TmaGmmaWarpSpecializedILi7ENS5_IJNS4_1CILi2EEENSA_ILi1EEESC_EEENS1_35KernelTmaWarpSpecializedCooperativeEEENS5_IJNSA_ILi128EEENSA_ILi384EEENSA_ILi32EEEEEENS_6half_tENS5_IJlSC_lEEESK_SL_NS4_8TiledMMAINS4_8MMA_AtomIJNS4_4SM904GMMA26MMA_64x192x16_F32F16F16_SSILNSP_5MajorE0ELSR_0ELNSP_7ScaleInE1ELSS_1EEEEEENS4_6LayoutISD_NS5_IJSC_NSA_ILi0EEESW_EEEEENS5_IJNS4_10UnderscoreESZ_SZ_EEEEENS4_13SM90_TMA_LOADENS4_14ComposedLayoutINS4_7SwizzleILi2ELi4ELi3EEENS4_18smem_ptr_flag_bitsILi16EEENSV_INS5_IJNSA_ILi8EEESI_EEENS5_IJSI_SC_EEEEEEEvNS4_8identityENS4_23SM90_TMA_LOAD_MULTICASTES1C_vS1D_EENS_8epilogue10collective6detail29Sm90TmaWarpSpecializedAdapterINS1H_15DefaultEpilogueISK_SL_SL_NS1G_6thread17LinearCombinationISK_Li1EffLNS1L_9ScaleType4KindE0ELNS_15FloatRoundStyleE2ESK_EENS1_15EpilogueDefaultEEEEEvvEEEEvNT_6ParamsE:
[----:B------:R-:W0:Y:S02]  /*0000*/  LDC R1, c[0x0][0x28] ;  /* 0x00000a00ff017b82 */ /* 0x000e240000000800 */
[----:B0-----:R-:W-:Y:S01]  /*0010*/  VIADD R1, R1, 0xfffffff8 ;  /* 0xfffffff801017836 */ /* 0x001fe20000000000 */
[----:B------:R-:W0:Y:S01]  /*0020*/  S2R R6, SR_TID.X ;  /* 0x0000000000067919 */ /* 0x000e220000002100 */
[----:B------:R-:W-:Y:S01]  /*0030*/  ELECT P0, URZ, PT ;  /* 0x00000000003f782f */ /* 0x000fe20003800000 */
[----:B------:R-:W-:Y:S01]  /*0040*/  BSSY B0, `(.L_x_0) ;  /* 0x000000f000007945 */ /* 0x000fe20003800000 */
[--C-:B0-----:R-:W-:Y:S02]  /*0050*/  SHF.R.U32.HI R0, RZ, 0x5, R6.reuse ;  /* 0x00000005ff007819 */ /* 0x101fe40000011606 */
[----:B------:R-:W-:-:S03]  /*0060*/  SHF.R.U32.HI R3, RZ, 0x7, R6 ;  /* 0x00000007ff037819 */ /* 0x000fc60000011606 */
[----:B------:R-:W0:Y:S04]  /*0070*/  SHFL.IDX PT, R2, R0, RZ, 0x1f ;  /* 0x00001fff00027589 */ /* 0x000e2800000e0000 */
[----:B------:R1:W2:Y:S01]  /*0080*/  SHFL.IDX PT, R5, R3, RZ, 0x1f ;  /* 0x00001fff03057589 */ /* 0x0002a200000e0000 */
[----:B0-----:R-:W-:-:S13]  /*0090*/  ISETP.NE.OR P0, PT, R2, RZ, !P0 ;  /* 0x000000ff0200720c */ /* 0x001fda0004705670 */
[----:B-12---:R-:W-:Y:S05]  /*00a0*/  @P0 BRA `(.L_x_1) ;  /* 0x0000000000200947 */ /* 0x006fea0003800000 */
[----:B------:R-:W-:Y:S02]  /*00b0*/  ULDC.64 UR4, c[0x0][0x198] ;  /* 0x0000660000047ab9 */ /* 0x000fe40000000a00 */
[----:B------:R-:W-:Y:S02]  /*00c0*/  UIADD3 UR6, UP0, UR4, 0xf0, URZ ;  /* 0x000000f004067890 */ /* 0x000fe4000ff1e03f */
[----:B------:R-:W-:Y:S02]  /*00d0*/  UIADD3 UR4, UP1, UR4, 0x1f0, URZ ;  /* 0x000001f004047890 */ /* 0x000fe4000ff3e03f */
[----:B------:R-:W-:Y:S02]  /*00e0*/  UIADD3.X UR7, URZ, UR5, URZ, UP0, !UPT ;  /* 0x000000053f077290 */ /* 0x000fe400087fe43f */
[----:B------:R-:W-:-:S07]  /*00f0*/  UIADD3.X UR5, URZ, UR5, URZ, UP1, !UPT ;  /* 0x000000053f057290 */ /* 0x000fce0008ffe43f */
[----:B------:R0:W-:Y:S02]  /*0100*/  UTMACCTL.PF [UR6] ;  /* 0x00000000060079b9 */ /* 0x0001e40008040000 */
[----:B------:R0:W-:Y:S02]  /*0110*/  UTMACCTL.PF [UR4] ;  /* 0x00000000040079b9 */ /* 0x0001e40008040000 */
[----:B0-----:R-:W-:Y:S01]  /*0120*/  NOP ;  /* 0x0000000000007918 */ /* 0x001fe20000000000 */
.L_x_1:
[----:B------:R-:W-:Y:S05]  /*0130*/  BSYNC B0 ;  /* 0x0000000000007941 */ /* 0x000fea0003800000 */
.L_x_0:
[----:B------:R-:W0:Y:S02]  /*0140*/  SHFL.IDX PT, R3, R0, RZ, 0x1f ;  /* 0x00001fff00037589 */ /* 0x000e2400000e0000 */
[----:B0-----:R-:W-:-:S13]  /*0150*/  ISETP.NE.AND P0, PT, R3, RZ, PT ;  /* 0x000000ff0300720c */ /* 0x001fda0003f05270 */
[----:B------:R-:W-:Y:S05]  /*0160*/  @P0 BRA `(.L_x_2) ;  /* 0x0000000000700947 */ /* 0x000fea0003800000 */
[----:B------:R-:W0:Y:S01]  /*0170*/  S2UR UR8, SR_CgaCtaId ;  /* 0x00000000000879c3 */ /* 0x000e220000008800 */
[----:B------:R-:W-:Y:S01]  /*0180*/  UMOV UR4, 0x400 ;  /* 0x0000040000047882 */ /* 0x000fe20000000000 */
[----:B------:R-:W-:Y:S01]  /*0190*/  UMOV UR5, 0x1 ;  /* 0x0000000100057882 */ /* 0x000fe20000000000 */
[----:B------:R-:W-:Y:S01]  /*01a0*/  UMOV UR6, 0x4 ;  /* 0x0000000400067882 */ /* 0x000fe20000000000 */
[----:B------:R-:W-:Y:S01]  /*01b0*/  ELECT P0, URZ, PT ;  /* 0x00000000003f782f */ /* 0x000fe20003800000 */
[----:B------:R-:W-:-:S04]  /*01c0*/  UIADD3 UR6, -UR6, 0x100000, URZ ;  /* 0x0010000006067890 */ /* 0x000fc8000fffe13f */
[----:B------:R-:W-:Y:S02]  /*01d0*/  USHF.L.U32 UR7, UR6, 0xb, URZ ;  /* 0x0000000b06077899 */ /* 0x000fe4000800063f */
[----:B------:R-:W-:Y:S02]  /*01e0*/  USHF.L.U32 UR6, UR6, 0x1, URZ ;  /* 0x0000000106067899 */ /* 0x000fe4000800063f */
[----:B0-----:R-:W-:Y:S02]  /*01f0*/  ULEA UR8, UR8, UR4, 0x18 ;  /* 0x0000000408087291 */ /* 0x001fe4000f8ec03f */
[----:B------:R-:W-:-:S04]  /*0200*/  UIADD3 UR4, -UR5, 0x100000, URZ ;  /* 0x0010000005047890 */ /* 0x000fc8000fffe13f */
[----:B------:R-:W-:Y:S02]  /*0210*/  USHF.L.U32 UR5, UR4, 0xb, URZ ;  /* 0x0000000b04057899 */ /* 0x000fe4000800063f */
[----:B------:R-:W-:Y:S01]  /*0220*/  USHF.L.U32 UR4, UR4, 0x1, URZ ;  /* 0x0000000104047899 */ /* 0x000fe2000800063f */
[----:B------:R-:W0:Y:S11]  /*0230*/  FENCE.VIEW.ASYNC.S ;  /* 0x00000000000073c6 */ /* 0x000e360000000000 */
[----:B0-----:R0:W1:Y:S01]  /*0240*/  SYNCS.EXCH.64 URZ, [UR8], UR4 ;  /* 0x00000004083f75b2 */ /* 0x0010620008000100 */
[----:B------:R0:W2:Y:S01]  /*0250*/  SYNCS.EXCH.64 URZ, [UR8+0x38], UR6 ;  /* 0x00003806083f75b2 */ /* 0x0000a20008000100 */
[----:B------:R0:W3:Y:S01]  /*0260*/  SYNCS.EXCH.64 URZ, [UR8+0x8], UR4 ;  /* 0x00000804083f75b2 */ /* 0x0000e20008000100 */
[----:B------:R0:W4:Y:S01]  /*0270*/  SYNCS.EXCH.64 URZ, [UR8+0x40], UR6 ;  /* 0x00004006083f75b2 */ /* 0x0001220008000100 */
[----:B------:R0:W0:Y:S01]  /*0280*/  SYNCS.EXCH.64 URZ, [UR8+0x10], UR4 ;  /* 0x00001004083f75b2 */ /* 0x0000220008000100 */
        /* <DEDUP_REMOVED lines=9> */
[----:B------:R-:W-:Y:S01]  /*0320*/  NOP ;  /* 0x0000000000007918 */ /* 0x000fe20000000000 */
.L_x_2:
[----:B------:R-:W-:Y:S01]  /*0330*/  SHF.R.S32.HI R4, RZ, 0x1f, R6 ;  /* 0x0000001fff047819 */ /* 0x000fe20000011406 */
[----:B------:R-:W5:Y:S01]  /*0340*/  SHFL.IDX PT, R0, R0, RZ, 0x1f ;  /* 0x00001fff00007589 */ /* 0x000f6200000e0000 */
[----:B0-----:R-:W0:Y:S01]  /*0350*/  S2UR UR8, SR_CTAID.X ;  /* 0x00000000000879c3 */ /* 0x001e220000002500 */
[----:B------:R-:W-:Y:S02]  /*0360*/  ELECT P0, URZ, PT ;  /* 0x00000000003f782f */ /* 0x000fe40003800000 */
[----:B------:R-:W-:Y:S01]  /*0370*/  LEA.HI R4, R4, R6, RZ, 0x7 ;  /* 0x0000000604047211 */ /* 0x000fe200078f38ff */
[----:B------:R-:W-:Y:S01]  /*0380*/  ULDC UR4, c[0x0][0x150] ;  /* 0x0000540000047ab9 */ /* 0x000fe20000000800 */
[----:B------:R-:W-:Y:S01]  /*0390*/  SHF.R.S32.HI R8, RZ, 0x1f, R3 ;  /* 0x0000001fff087819 */ /* 0x000fe20000011403 */
[----:B------:R-:W-:Y:S01]  /*03a0*/  NOP ;  /* 0x0000000000007918 */ /* 0x000fe20000000000 */
[----:B------:R-:W-:Y:S01]  /*03b0*/  LOP3.LUT R4, R4, 0xffffff80, RZ, 0xc0, !PT ;  /* 0xffffff8004047812 */ /* 0x000fe200078ec0ff */
[----:B------:R-:W-:Y:S01]  /*03c0*/  NOP ;  /* 0x0000000000007918 */ /* 0x000fe20000000000 */
[----:B------:R-:W-:Y:S01]  /*03d0*/  LEA.HI R8, R8, R3, RZ, 0x2 ;  /* 0x0000000308087211 */ /* 0x000fe200078f10ff */
[----:B------:R-:W1:Y:S01]  /*03e0*/  LDC R10, c[0x0][0x144] ;  /* 0x00005100ff0a7b82 */ /* 0x000e620000000800 */
[----:B------:R-:W-:Y:S01]  /*03f0*/  ISETP.NE.AND P3, PT, R5, RZ, PT ;  /* 0x000000ff0500720c */ /* 0x000fe20003f65270 */
[----:B------:R-:W-:Y:S01]  /*0400*/  IMAD.IADD R6, R6, 0x1, -R4 ;  /* 0x0000000106067824 */ /* 0x000fe200078e0a04 */
[----:B------:R-:W-:Y:S01]  /*0410*/  LOP3.LUT R8, R8, 0x3ffffffc, RZ, 0xc0, !PT ;  /* 0x3ffffffc08087812 */ /* 0x000fe200078ec0ff */
[----:B------:R-:W2:Y:S03]  /*0420*/  S2R R4, SR_CTAID.Y ;  /* 0x0000000000047919 */ /* 0x000ea60000002600 */
[----:B------:R-:W-:Y:S01]  /*0430*/  SHF.R.S32.HI R7, RZ, 0x1f, R6 ;  /* 0x0000001fff077819 */ /* 0x000fe20000011406 */
[----:B------:R-:W-:Y:S01]  /*0440*/  IMAD.IADD R8, R3, 0x1, -R8 ;  /* 0x0000000103087824 */ /* 0x000fe200078e0a08 */
[----:B------:R-:W3:Y:S02]  /*0450*/  LDC R13, c[0x0][0x140] ;  /* 0x00005000ff0d7b82 */ /* 0x000ee40000000800 */
[----:B------:R-:W-:-:S02]  /*0460*/  LEA.HI R7, R7, R6, RZ, 0x3 ;  /* 0x0000000607077211 */ /* 0x000fc400078f18ff */
[----:B-----5:R-:W-:Y:S02]  /*0470*/  ISETP.NE.OR P0, PT, R0, RZ, !P0 ;  /* 0x000000ff0000720c */ /* 0x020fe40004705670 */
[--C-:B------:R-:W-:Y:S02]  /*0480*/  SHF.R.S32.HI R0, RZ, 0x3, R7.reuse ;  /* 0x00000003ff007819 */ /* 0x100fe40000011407 */
[----:B------:R-:W-:Y:S02]  /*0490*/  SHF.R.S32.HI R7, RZ, 0x1f, R7 ;  /* 0x0000001fff077819 */ /* 0x000fe40000011407 */
[----:B0-----:R-:W-:Y:S02]  /*04a0*/  I2FP.F32.U32 R9, UR8 ;  /* 0x0000000800097c45 */ /* 0x001fe40008201000 */
[----:B------:R-:W-:-:S03]  /*04b0*/  LEA.HI R7, R7, R0, RZ, 0x2 ;  /* 0x0000000007077211 */ /* 0x000fc600078f10ff */
[----:B------:R-:W-:Y:S01]  /*04c0*/  FMUL R9, R9, UR4 ;  /* 0x0000000409097c20 */ /* 0x000fe20008400000 */
[----:B------:R-:W-:Y:S01]  /*04d0*/  LOP3.LUT R7, R7, 0xfffffffc, RZ, 0xc0, !PT ;  /* 0xfffffffc07077812 */ /* 0x000fe200078ec0ff */
[----:B------:R-:W-:Y:S01]  /*04e0*/  VOTEU.ALL UP0, P0 ;  /* 0x00000000003f7886 */ /* 0x000fe20000000000 */
[----:B------:R-:W-:Y:S01]  /*04f0*/  ULDC UR4, c[0x0][0x154] ;  /* 0x0000550000047ab9 */ /* 0x000fe20000000800 */
[----:B------:R-:W-:Y:S02]  /*0500*/  VOTEU.ALL UP1, P0 ;  /* 0x00000000003f7886 */ /* 0x000fe40000020000 */
[----:B------:R-:W0:Y:S01]  /*0510*/  F2I.U32.TRUNC.NTZ R9, R9 ;  /* 0x0000000900097305 */ /* 0x000e22000020f000 */
[----:B------:R-:W-:Y:S01]  /*0520*/  IMAD.IADD R7, R0, 0x1, -R7 ;  /* 0x0000000100077824 */ /* 0x000fe200078e0a07 */
[----:B------:R-:W5:Y:S01]  /*0530*/  @!UP0 S2UR UR7, SR_CgaCtaId ;  /* 0x00000000000789c3 */ /* 0x000f620000008800 */
[----:B------:R-:W-:Y:S01]  /*0540*/  @!UP0 UMOV UR6, 0x400 ;  /* 0x0000040000068882 */ /* 0x000fe20000000000 */
[----:B---3--:R-:W-:Y:S01]  /*0550*/  ISETP.EQ.U32.AND P2, PT, R13, 0x1, PT ;  /* 0x000000010d00780c */ /* 0x008fe20003f42070 */
[----:B------:R-:W-:Y:S01]  /*0560*/  IMAD R8, R8, 0x4, R7 ;  /* 0x0000000408087824 */ /* 0x000fe200078e0207 */
[----:B--2---:R-:W-:-:S04]  /*0570*/  I2FP.F32.U32 R3, R4 ;  /* 0x0000000400037245 */ /* 0x004fc80000201000 */
[----:B------:R-:W-:Y:S01]  /*0580*/  LEA.HI R0, R8, R8, RZ, 0x1 ;  /* 0x0000000808007211 */ /* 0x000fe200078f08ff */
[----:B------:R-:W-:Y:S01]  /*0590*/  FMUL R12, R3, UR4 ;  /* 0x00000004030c7c20 */ /* 0x000fe20008400000 */
[----:B------:R-:W2:Y:S01]  /*05a0*/  LDC R7, c[0x0][0x148] ;  /* 0x00005200ff077b82 */ /* 0x000ea20000000800 */
[----:B------:R-:W-:Y:S01]  /*05b0*/  UMOV UR4, 0x20 ;  /* 0x0000002000047882 */ /* 0x000fe20000000000 */
[----:B------:R-:W-:Y:S01]  /*05c0*/  LOP3.LUT R11, R0, 0xfffffffe, RZ, 0xc0, !PT ;  /* 0xfffffffe000b7812 */ /* 0x000fe200078ec0ff */
[----:B------:R-:W-:-:S04]  /*05d0*/  @!UP0 UIADD3 UR4, -UR4, 0x100000, URZ ;  /* 0x0010000004048890 */ /* 0x000fc8000fffe13f */
[----:B------:R-:W-:Y:S02]  /*05e0*/  @!UP0 USHF.L.U32 UR5, UR4, 0xb, URZ ;  /* 0x0000000b04058899 */ /* 0x000fe4000800063f */
[----:B------:R-:W-:Y:S01]  /*05f0*/  @!UP0 USHF.L.U32 UR4, UR4, 0x1, URZ ;  /* 0x0000000104048899 */ /* 0x000fe2000800063f */
[----:B0-----:R-:W-:Y:S01]  /*0600*/  IADD3 R15, -R9, RZ, RZ ;  /* 0x000000ff090f7210 */ /* 0x001fe20007ffe1ff */
[----:B------:R-:W0:Y:S01]  /*0610*/  F2I.U32.TRUNC.NTZ R12, R12 ;  /* 0x0000000c000c7305 */ /* 0x000e22000020f000 */
[----:B------:R-:W-:Y:S01]  /*0620*/  SHF.R.S32.HI R9, RZ, 0x1f, R2 ;  /* 0x0000001fff097819 */ /* 0x000fe20000011402 */
[----:B------:R-:W-:Y:S02]  /*0630*/  IMAD.IADD R0, R8, 0x1, -R11 ;  /* 0x0000000108007824 */ /* 0x000fe400078e0a0b */
[----:B-1----:R-:W-:Y:S01]  /*0640*/  IMAD R3, R10, R15, UR8 ;  /* 0x000000080a037e24 */ /* 0x002fe2000f8e020f */
[----:B------:R-:W-:Y:S01]  /*0650*/  LEA.HI R9, R9, R2, RZ, 0x2 ;  /* 0x0000000209097211 */ /* 0x000fe200078f10ff */
[----:B------:R-:W-:-:S03]  /*0660*/  IMAD.SHL.U32 R11, R8, 0x4, RZ ;  /* 0x00000004080b7824 */ /* 0x000fc600078e00ff */
[----:B------:R-:W-:Y:S01]  /*0670*/  ISETP.NE.AND P4, PT, R0, R3, PT ;  /* 0x000000030000720c */ /* 0x000fe20003f85270 */
[----:B-----5:R-:W-:Y:S01]  /*0680*/  @!UP0 ULEA UR6, UR7, UR6, 0x18 ;  /* 0x0000000607068291 */ /* 0x020fe2000f8ec03f */
[----:B------:R-:W-:Y:S01]  /*0690*/  LOP3.LUT R9, R9, 0xfffffffc, RZ, 0xc0, !PT ;  /* 0xfffffffc09097812 */ /* 0x000fe200078ec0ff */
[----:B------:R-:W-:Y:S01]  /*06a0*/  VOTEU.ALL UP0, P0 ;  /* 0x00000000003f7886 */ /* 0x000fe20000000000 */
[----:B------:R-:W-:Y:S01]  /*06b0*/  LOP3.LUT R16, R8, 0xc, R11, 0x78, !PT ;  /* 0x0000000c08107812 */ /* 0x000fe200078e780b */
[----:B0-----:R-:W-:Y:S01]  /*06c0*/  IMAD.MOV R14, RZ, RZ, -R12 ;  /* 0x000000ffff0e7224 */ /* 0x001fe200078e0a0c */
[----:B------:R-:W-:Y:S01]  /*06d0*/  LOP3.LUT P0, RZ, R6, 0x7, RZ, 0xc0, !PT ;  /* 0x0000000706ff7812 */ /* 0x000fe2000780c0ff */
[----:B------:R-:W-:Y:S01]  /*06e0*/  IMAD.IADD R0, R2, 0x1, -R9 ;  /* 0x0000000102007824 */ /* 0x000fe200078e0a09 */
[----:B------:R-:W-:Y:S01]  /*06f0*/  IADD3 R6, R5, -0x1, RZ ;  /* 0xffffffff05067810 */ /* 0x000fe20007ffe0ff */
[----:B--2---:R-:W-:Y:S01]  /*0700*/  IMAD R9, R7, R14, R4 ;  /* 0x0000000e07097224 */ /* 0x004fe200078e0204 */
[----:B------:R-:W-:-:S03]  /*0710*/  ISETP.LT.U32.AND P0, PT, R16, 0x2, !P0 ;  /* 0x000000021000780c */ /* 0x000fc60004701070 */
[----:B------:R-:W-:Y:S01]  /*0720*/  @P4 LEA.HI R2, R16, R16, RZ, 0x1 ;  /* 0x0000001010024211 */ /* 0x000fe200078f08ff */
[----:B------:R-:W0:Y:S02]  /*0730*/  FENCE.VIEW.ASYNC.S ;  /* 0x00000000000073c6 */ /* 0x000e240000000000 */
[----:B0-----:R0:W1:Y:S01]  /*0740*/  @!UP0 SYNCS.EXCH.64 URZ, [UR6+0x80], UR4 ;  /* 0x00008004063f85b2 */ /* 0x0010620008000100 */
[C---:B------:R-:W-:Y:S02]  /*0750*/  ISETP.NE.AND P1, PT, R0.reuse, 0x3, PT ;  /* 0x000000030000780c */ /* 0x040fe40003f25270 */
[----:B------:R-:W-:Y:S02]  /*0760*/  @P4 SHF.R.S32.HI R2, RZ, 0x1, R2 ;  /* 0x00000001ff024819 */ /* 0x000fe40000011402 */
[----:B------:R-:W-:Y:S02]  /*0770*/  ISETP.EQ.OR P1, PT, R0, RZ, !P1 ;  /* 0x000000ff0000720c */ /* 0x000fe40004f22670 */
[----:B------:R-:W-:Y:S01]  /*0780*/  @P4 ISETP.NE.AND P5, PT, R2, R9, PT ;  /* 0x000000090200420c */ /* 0x000fe20003fa5270 */
[----:B------:R-:W-:Y:S01]  /*0790*/  IMAD.MOV.U32 R2, RZ, RZ, 0x1 ;  /* 0x00000001ff027424 */ /* 0x000fe200078e00ff */
[----:B------:R-:W-:-:S02]  /*07a0*/  ISETP.EQ.AND P1, PT, R5, RZ, P1 ;  /* 0x000000ff0500720c */ /* 0x000fc40000f22270 */
[----:B------:R-:W-:Y:S02]  /*07b0*/  ISETP.GE.U32.AND P6, PT, R6, 0x2, PT ;  /* 0x000000020600780c */ /* 0x000fe40003fc6070 */
[----:B------:R-:W-:Y:S02]  /*07c0*/  SEL R9, RZ, 0x1, !P0 ;  /* 0x00000001ff097807 */ /* 0x000fe40004000000 */
[----:B------:R-:W-:Y:S01]  /*07d0*/  @P4 SEL R2, RZ, 0x1, P5 ;  /* 0x00000001ff024807 */ /* 0x000fe20002800000 */
[----:B------:R0:W2:Y:S01]  /*07e0*/  @!UP1 SYNCS.EXCH.64 URZ, [UR6+0x88], UR4 ;  /* 0x00008804063f95b2 */ /* 0x0000a20008000100 */
[----:B------:R-:W-:Y:S01]  /*07f0*/  SEL R17, RZ, 0x1, !P1 ;  /* 0x00000001ff117807 */ /* 0x000fe20004800000 */
[----:B------:R-:W-:Y:S01]  /*0800*/  NOP ;  /* 0x0000000000007918 */ /* 0x000fe20000000000 */
[----:B------:R-:W-:Y:S02]  /*0810*/  LOP3.LUT R2, R2, R9, RZ, 0xc0, !PT ;  /* 0x0000000902027212 */ /* 0x000fe400078ec0ff */
[----:B------:R-:W-:Y:S01]  /*0820*/  SEL R17, R17, 0x2, P6 ;  /* 0x0000000211117807 */ /* 0x000fe20003000000 */
[----:B0-----:R-:W-:Y:S06]  /*0830*/  @!P2 BRA `(.L_x_3) ;  /* 0x000000000008a947 */ /* 0x001fec0003800000 */
[----:B-12-4-:R-:W-:Y:S01]  /*0840*/  UCGABAR_ARV ;  /* 0x00000000000079c7 */ /* 0x016fe20008000000 */
[----:B------:R-:W-:Y:S05]  /*0850*/  BRA `(.L_x_4) ;  /* 0x0000000000047947 */ /* 0x000fea0003800000 */
.L_x_3:
[----:B-12-4-:R-:W-:Y:S01]  /*0860*/  NOP ;  /* 0x0000000000007918 */ /* 0x016fe20000000000 */
.L_x_4:
[----:B------:R-:W0:Y:S01]  /*0870*/  LDC R8, c[0x0][0x65c] ;  /* 0x00019700ff087b82 */ /* 0x000e220000000800 */
[----:B------:R-:W-:Y:S01]  /*0880*/  IMAD.MOV.U32 R9, RZ, RZ, RZ ;  /* 0x000000ffff097224 */ /* 0x000fe200078e00ff */
[----:B0-----:R-:W-:Y:S01]  /*0890*/  ISETP.NE.AND P1, PT, R8, 0x1, PT ;  /* 0x000000010800780c */ /* 0x001fe20003f25270 */
[----:B------:R-:W-:-:S12]  /*08a0*/  IMAD.U32 R8, RZ, RZ, UR8 ;  /* 0x00000008ff087e24 */ /* 0x000fd8000f8e00ff */
[----:B------:R-:W0:Y:S01]  /*08b0*/  @P1 LDC R23, c[0x0][0x10] ;  /* 0x00000400ff171b82 */ /* 0x000e220000000800 */
[----:B------:R-:W-:Y:S02]  /*08c0*/  @P1 IMAD.MOV.U32 R5, RZ, RZ, RZ ;  /* 0x000000ffff051224 */ /* 0x000fe400078e00ff */
[----:B------:R-:W-:-:S05]  /*08d0*/  @P1 IMAD.MOV.U32 R19, RZ, RZ, RZ ;  /* 0x000000ffff131224 */ /* 0x000fca00078e00ff */
[----:B------:R-:W1:Y:S01]  /*08e0*/  @!P1 LDC R11, c[0x0][0xc] ;  /* 0x00000300ff0b9b82 */ /* 0x000e620000000800 */
[----:B0-----:R-:W-:-:S04]  /*08f0*/  @P1 IMAD.WIDE.U32 R22, R23, UR8, R4 ;  /* 0x0000000817161c25 */ /* 0x001fc8000f8e0004 */
[----:B------:R-:W-:Y:S02]  /*0900*/  @P1 IMAD.IADD R19, R23, 0x1, R19 ;  /* 0x0000000117131824 */ /* 0x000fe400078e0213 */
[----:B-1----:R-:W-:-:S04]  /*0910*/  @!P1 IMAD.WIDE.U32 R8, R4, R11, R8 ;  /* 0x0000000b04089225 */ /* 0x002fc800078e0008 */
[----:B------:R-:W-:Y:S01]  /*0920*/  @!P1 IMAD.MOV.U32 R19, RZ, RZ, R9 ;  /* 0x000000ffff139224 */ /* 0x000fe200078e0009 */
[----:B------:R-:W-:Y:S01]  /*0930*/  @!P1 MOV R22, R8 ;  /* 0x0000000800169202 */ /* 0x000fe20000000f00 */
[----:B------:R-:W-:Y:S06]  /*0940*/  @!P2 BRA `(.L_x_5) ;  /* 0x00000000000ca947 */ /* 0x000fec0003800000 */
[----:B------:R-:W-:Y:S01]  /*0950*/  UCGABAR_WAIT ;  /* 0x0000000000007dc7 */ /* 0x000fe20008000000 */
[----:B------:R-:W-:Y:S01]  /*0960*/  CCTL.IVALL ;  /* 0x00000000ff00798f */ /* 0x000fe20002000000 */
[----:B------:R-:W-:Y:S05]  /*0970*/  BRA `(.L_x_6) ;  /* 0x0000000000047947 */ /* 0x000fea0003800000 */
.L_x_5:
[----:B------:R-:W-:Y:S06]  /*0980*/  BAR.SYNC.DEFER_BLOCKING 0x0 ;  /* 0x0000000000007b1d */ /* 0x000fec0000010000 */
.L_x_6:
[----:B------:R-:W-:Y:S05]  /*0990*/  @!P3 BRA `(.L_x_7) ;  /* 0x000001100024b947 */ /* 0x000fea0003800000 */
[----:B------:R-:W-:-:S13]  /*09a0*/  ISETP.GT.U32.AND P0, PT, R6, 0x1, PT ;  /* 0x000000010600780c */ /* 0x000fda0003f04070 */
[----:B------:R-:W-:Y:S05]  /*09b0*/  @P0 EXIT ;  /* 0x000000000000094d */ /* 0x000fea0003800000 */
[----:B------:R-:W-:Y:S01]  /*09c0*/  IMAD.MOV.U32 R8, RZ, RZ, -0x1 ;  /* 0xffffffffff087424 */ /* 0x000fe200078e00ff */
[----:B------:R-:W-:Y:S01]  /*09d0*/  ULDC.64 UR4, c[0x0][0x650] ;  /* 0x0001940000047ab9 */ /* 0x000fe20000000a00 */
[----:B------:R-:W-:Y:S01]  /*09e0*/  IMAD.MOV.U32 R6, RZ, RZ, -0x1 ;  /* 0xffffffffff067424 */ /* 0x000fe200078e00ff */
[----:B------:R-:W-:Y:S01]  /*09f0*/  ISETP.GE.U32.AND P0, PT, R22, UR4, PT ;  /* 0x0000000416007c0c */ /* 0x000fe2000bf06070 */
[----:B------:R-:W-:Y:S01]  /*0a00*/  IMAD.MOV.U32 R18, RZ, RZ, -0x1 ;  /* 0xffffffffff127424 */ /* 0x000fe200078e00ff */
[----:B------:R0:W-:Y:S01]  /*0a10*/  STL [R1], R8 ;  /* 0x0000000801007387 */ /* 0x0001e20000100800 */
[----:B------:R-:W-:Y:S02]  /*0a20*/  PRMT R0, RZ, 0x7610, R0 ;  /* 0x00007610ff007816 */ /* 0x000fe40000000000 */
[----:B------:R-:W-:Y:S01]  /*0a30*/  ISETP.GE.U32.AND.EX P0, PT, R19, UR5, PT, P0 ;  /* 0x0000000513007c0c */ /* 0x000fe2000bf06100 */
[----:B------:R0:W-:-:S12]  /*0a40*/  STL [R1+0x4], R6 ;  /* 0x0000040601007387 */ /* 0x0001d80000100800 */
[----:B0-----:R-:W-:Y:S05]  /*0a50*/  @P0 BRA `(.L_x_8) ;  /* 0x0000000400380947 */ /* 0x001fea0003800000 */
[----:B------:R-:W0:Y:S01]  /*0a60*/  LDC.64 R20, c[0x0][0x628] ;  /* 0x00018a00ff147b82 */ /* 0x000e220000000a00 */
[----:B------:R-:W-:Y:S01]  /*0a70*/  IMAD.MOV.U32 R8, RZ, RZ, R22 ;  /* 0x000000ffff087224 */ /* 0x000fe200078e0016 */
[----:B------:R-:W-:-:S06]  /*0a80*/  MOV R9, R19 ;  /* 0x0000001300097202 */ /* 0x000fcc0000000f00 */
[----:B------:R-:W1:Y:S08]  /*0a90*/  LDC R0, c[0x0][0x630] ;  /* 0x00018c00ff007b82 */ /* 0x000e700000000800 */
[----:B------:R-:W2:Y:S01]  /*0aa0*/  LDC.64 R24, c[0x0][0x620] ;  /* 0x00018800ff187b82 */ /* 0x000ea20000000a00 */
[----:B0-----:R-:W-:-:S04]  /*0ab0*/  ISETP.NE.U32.AND P0, PT, R20, RZ, PT ;  /* 0x000000ff1400720c */ /* 0x001fc80003f05070 */
[----:B------:R-:W-:-:S13]  /*0ac0*/  ISETP.NE.AND.EX P0, PT, R21, RZ, PT, P0 ;  /* 0x000000ff1500720c */ /* 0x000fda0003f05300 */
[----:B-12---:R-:W-:Y:S05]  /*0ad0*/  @!P0 BRA `(.L_x_9) ;  /* 0x0000000000288947 */ /* 0x006fea0003800000 */
[----:B------:R-:W0:Y:S02]  /*0ae0*/  LDC R13, c[0x0][0x634] ;  /* 0x00018d00ff0d7b82 */ /* 0x000e240000000800 */
[----:B0-----:R-:W-:-:S05]  /*0af0*/  IADD3 R13, P0, R22, R13, RZ ;  /* 0x0000000d160d7210 */ /* 0x001fca0007f1e0ff */
[----:B------:R-:W-:-:S04]  /*0b00*/  IMAD.X R15, RZ, RZ, R19, P0 ;  /* 0x000000ffff0f7224 */ /* 0x000fc800000e0613 */
[----:B------:R-:W-:-:S04]  /*0b10*/  IMAD.WIDE.U32 R8, R15, R20, RZ ;  /* 0x000000140f087225 */ /* 0x000fc800078e00ff */
[----:B------:R-:W-:-:S04]  /*0b20*/  IMAD.WIDE.U32 R10, P0, R13, R21, R8 ;  /* 0x000000150d0a7225 */ /* 0x000fc80007800008 */
[----:B------:R-:W-:-:S04]  /*0b30*/  IMAD.WIDE.U32 R8, R13, R20, RZ ;  /* 0x000000140d087225 */ /* 0x000fc800078e00ff */
[----:B------:R-:W-:Y:S01]  /*0b40*/  IMAD.X R13, RZ, RZ, RZ, P0 ;  /* 0x000000ffff0d7224 */ /* 0x000fe200000e06ff */
[----:B------:R-:W-:Y:S01]  /*0b50*/  IADD3 RZ, P0, R9, R10, RZ ;  /* 0x0000000a09ff7210 */ /* 0x000fe20007f1e0ff */
[----:B------:R-:W-:-:S04]  /*0b60*/  IMAD.MOV.U32 R12, RZ, RZ, R11 ;  /* 0x000000ffff0c7224 */ /* 0x000fc800078e000b */
[----:B------:R-:W-:-:S08]  /*0b70*/  IMAD.WIDE.U32.X R8, R15, R21, R12, P0 ;  /* 0x000000150f087225 */ /* 0x000fd000000e040c */
.L_x_9:
[----:B------:R-:W0:Y:S01]  /*0b80*/  LDC.64 R20, c[0x0][0x640] ;  /* 0x00019000ff147b82 */ /* 0x000e220000000a00 */
[-CC-:B------:R-:W-:Y:S01]  /*0b90*/  SHF.R.U64 R26, R8, R0.reuse, R9.reuse ;  /* 0x00000000081a7219 */ /* 0x180fe20000001209 */
[----:B------:R-:W-:Y:S01]  /*0ba0*/  IMAD.MOV.U32 R18, RZ, RZ, R22 ;  /* 0x000000ffff127224 */ /* 0x000fe200078e0016 */
[----:B------:R-:W-:Y:S01]  /*0bb0*/  SHF.R.U32.HI R0, RZ, R0, R9 ;  /* 0x00000000ff007219 */ /* 0x000fe20000011609 */
[----:B------:R-:W-:Y:S01]  /*0bc0*/  IMAD R28, R7, R14, R4 ;  /* 0x0000000e071c7224 */ /* 0x000fe200078e0204 */
[----:B------:R-:W-:Y:S01]  /*0bd0*/  IADD3 R5, P0, RZ, -R26, RZ ;  /* 0x8000001aff057210 */ /* 0x000fe20007f1e0ff */
[----:B------:R-:W-:Y:S02]  /*0be0*/  IMAD.MOV.U32 R23, RZ, RZ, 0x1 ;  /* 0x00000001ff177424 */ /* 0x000fe400078e00ff */
[----:B------:R-:W1:Y:S02]  /*0bf0*/  LDC R6, c[0x0][0x618] ;  /* 0x00018600ff067b82 */ /* 0x000e640000000800 */
[----:B------:R-:W-:-:S04]  /*0c00*/  IMAD.X R9, RZ, RZ, ~R0, P0 ;  /* 0x000000ffff097224 */ /* 0x000fc800000e0e00 */
[-C--:B------:R-:W-:Y:S02]  /*0c10*/  IMAD R0, R9, R24.reuse, RZ ;  /* 0x0000001809007224 */ /* 0x080fe400078e02ff */
[----:B------:R-:W2:Y:S01]  /*0c20*/  LDC R11, c[0x0][0x608] ;  /* 0x00018200ff0b7b82 */ /* 0x000ea20000000800 */
[----:B------:R-:W-:-:S04]  /*0c30*/  IMAD.WIDE.U32 R8, R5, R24, R18 ;  /* 0x0000001805087225 */ /* 0x000fc800078e0012 */
[----:B------:R-:W-:-:S03]  /*0c40*/  IMAD R5, R5, R25, R0 ;  /* 0x0000001905057224 */ /* 0x000fc600078e0200 */
[----:B------:R-:W3:Y:S01]  /*0c50*/  LDC R12, c[0x0][0x658] ;  /* 0x00019600ff0c7b82 */ /* 0x000ee20000000800 */
[----:B0-----:R-:W-:Y:S02]  /*0c60*/  ISETP.NE.U32.AND P0, PT, R20, RZ, PT ;  /* 0x000000ff1400720c */ /* 0x001fe40003f05070 */
[----:B------:R-:W-:Y:S01]  /*0c70*/  IADD3 R5, R9, R5, RZ ;  /* 0x0000000509057210 */ /* 0x000fe20007ffe0ff */
[----:B------:R-:W-:Y:S01]  /*0c80*/  IMAD.MOV.U32 R9, RZ, RZ, -0x1 ;  /* 0xffffffffff097424 */ /* 0x000fe200078e00ff */
[----:B------:R-:W-:-:S03]  /*0c90*/  ISETP.NE.AND.EX P0, PT, R21, RZ, PT, P0 ;  /* 0x000000ff1500720c */ /* 0x000fc60003f05300 */
[----:B------:R-:W0:Y:S01]  /*0ca0*/  LDC R15, c[0x0][0x600] ;  /* 0x00018000ff0f7b82 */ /* 0x000e220000000800 */
[-CC-:B-1----:R-:W-:Y:S02]  /*0cb0*/  SHF.R.U64 R13, R8, R6.reuse, R5.reuse ;  /* 0x00000006080d7219 */ /* 0x182fe40000001205 */
[----:B------:R-:W-:-:S05]  /*0cc0*/  SHF.R.U32.HI R0, RZ, R6, R5 ;  /* 0x00000006ff007219 */ /* 0x000fca0000011605 */
[----:B------:R-:W1:Y:S01]  /*0cd0*/  LDC R18, c[0x0][0x648] ;  /* 0x00019200ff127b82 */ /* 0x000e620000000800 */
[-CC-:B--2---:R-:W-:Y:S02]  /*0ce0*/  SHF.R.U64 R27, R13, R11.reuse, R0.reuse ;  /* 0x0000000b0d1b7219 */ /* 0x184fe40000001200 */
[----:B------:R-:W-:-:S05]  /*0cf0*/  SHF.R.U32.HI R5, RZ, R11, R0 ;  /* 0x0000000bff057219 */ /* 0x000fca0000011600 */
[----:B------:R-:W2:Y:S01]  /*0d00*/  LDC R24, c[0x0][0x638] ;  /* 0x00018e00ff187b82 */ /* 0x000ea20000000800 */
[-CC-:B---3--:R-:W-:Y:S02]  /*0d10*/  SHF.R.U64 R14, R27, R12.reuse, R5.reuse ;  /* 0x0000000c1b0e7219 */ /* 0x188fe40000001205 */
[-C--:B------:R-:W-:Y:S02]  /*0d20*/  SHF.L.U32 R0, R9, R12.reuse, RZ ;  /* 0x0000000c09007219 */ /* 0x080fe400000006ff */
[----:B------:R-:W-:Y:S01]  /*0d30*/  SHF.R.U32.HI R5, RZ, R12, R5 ;  /* 0x0000000cff057219 */ /* 0x000fe20000011605 */
[----:B------:R-:W-:Y:S01]  /*0d40*/  IMAD.MOV.U32 R4, RZ, RZ, R14 ;  /* 0x000000ffff047224 */ /* 0x000fe200078e000e */
[----:B------:R-:W-:Y:S01]  /*0d50*/  LOP3.LUT R10, RZ, R0, RZ, 0x33, !PT ;  /* 0x00000000ff0a7212 */ /* 0x000fe200078e33ff */
[----:B------:R-:W3:Y:S01]  /*0d60*/  LDC R25, c[0x0][0x610] ;  /* 0x00018400ff197b82 */ /* 0x000ee20000000800 */
[----:B------:R-:W-:Y:S05]  /*0d70*/  @!P0 BRA `(.L_x_10) ;  /* 0x0000000000288947 */ /* 0x000fea0003800000 */
[----:B------:R-:W4:Y:S02]  /*0d80*/  LDC R9, c[0x0][0x64c] ;  /* 0x00019300ff097b82 */ /* 0x000f240000000800 */
[----:B----4-:R-:W-:-:S05]  /*0d90*/  IADD3 R9, P0, R14, R9, RZ ;  /* 0x000000090e097210 */ /* 0x010fca0007f1e0ff */
[----:B------:R-:W-:-:S04]  /*0da0*/  IMAD.X R11, RZ, RZ, R5, P0 ;  /* 0x000000ffff0b7224 */ /* 0x000fc800000e0605 */
[----:B------:R-:W-:-:S04]  /*0db0*/  IMAD.WIDE.U32 R4, R11, R20, RZ ;  /* 0x000000140b047225 */ /* 0x000fc800078e00ff */
[----:B------:R-:W-:-:S04]  /*0dc0*/  IMAD.WIDE.U32 R6, P0, R9, R21, R4 ;  /* 0x0000001509067225 */ /* 0x000fc80007800004 */
[----:B------:R-:W-:Y:S01]  /*0dd0*/  IMAD.WIDE.U32 R4, R9, R20, RZ ;  /* 0x0000001409047225 */ /* 0x000fe200078e00ff */
[----:B------:R-:W-:-:S03]  /*0de0*/  MOV R8, R7 ;  /* 0x0000000700087202 */ /* 0x000fc60000000f00 */
[----:B------:R-:W-:Y:S01]  /*0df0*/  IMAD.X R9, RZ, RZ, RZ, P0 ;  /* 0x000000ffff097224 */ /* 0x000fe200000e06ff */
[----:B------:R-:W-:-:S05]  /*0e00*/  IADD3 RZ, P0, R5, R6, RZ ;  /* 0x0000000605ff7210 */ /* 0x000fca0007f1e0ff */
[----:B------:R-:W-:-:S08]  /*0e10*/  IMAD.WIDE.U32.X R4, R11, R21, R8, P0 ;  /* 0x000000150b047225 */ /* 0x000fd000000e0408 */
.L_x_10:
[----:B-1----:R-:W-:Y:S01]  /*0e20*/  SHF.R.U64 R4, R4, R18, R5 ;  /* 0x0000001204047219 */ /* 0x002fe20000001205 */
[----:B0-----:R-:W-:Y:S01]  /*0e30*/  VIADD R6, R15, 0xffffffff ;  /* 0xffffffff0f067836 */ /* 0x001fe20000000000 */
[----:B------:R-:W-:Y:S01]  /*0e40*/  SHF.L.U32 R0, R23, R12, RZ ;  /* 0x0000000c17007219 */ /* 0x000fe200000006ff */
[----:B------:R-:W-:Y:S01]  /*0e50*/  IMAD.MOV.U32 R18, RZ, RZ, R26 ;  /* 0x000000ffff127224 */ /* 0x000fe200078e001a */
[----:B------:R-:W-:Y:S01]  /*0e60*/  LOP3.LUT R5, R27, R10, RZ, 0xc0, !PT ;  /* 0x0000000a1b057212 */ /* 0x000fe200078ec0ff */
[----:B------:R-:W-:Y:S01]  /*0e70*/  IMAD.MOV R7, RZ, RZ, -R4 ;  /* 0x000000ffff077224 */ /* 0x000fe200078e0a04 */
[----:B------:R-:W-:Y:S02]  /*0e80*/  SEL R3, R3, R28, !P1 ;  /* 0x0000001c03037207 */ /* 0x000fe40004800000 */
[----:B------:R-:W-:Y:S01]  /*0e90*/  LOP3.LUT R6, R13, R6, RZ, 0xc0, !PT ;  /* 0x000000060d067212 */ /* 0x000fe200078ec0ff */
[----:B------:R-:W-:Y:S02]  /*0ea0*/  IMAD R4, R0, R4, R5 ;  /* 0x0000000400047224 */ /* 0x000fe400078e0205 */
[----:B--2---:R-:W-:-:S02]  /*0eb0*/  IMAD R0, R7, R24, R14 ;  /* 0x0000001807007224 */ /* 0x004fc400078e020e */
[----:B---3--:R-:W-:Y:S02]  /*0ec0*/  IMAD R3, R4, R25, R3 ;  /* 0x0000001904037224 */ /* 0x008fe400078e0203 */
[----:B------:R-:W-:Y:S02]  /*0ed0*/  IMAD.MOV.U32 R5, RZ, RZ, 0x1 ;  /* 0x00000001ff057424 */ /* 0x000fe400078e00ff */
[----:B------:R-:W-:-:S03]  /*0ee0*/  IMAD R4, R0, R15, R6 ;  /* 0x0000000f00047224 */ /* 0x000fc600078e0206 */
[----:B------:R-:W-:Y:S02]  /*0ef0*/  PRMT R0, R5, 0x7610, R0 ;  /* 0x0000761005007816 */ /* 0x000fe40000000000 */
[----:B------:R-:W-:Y:S02]  /*0f00*/  SEL R5, R4, R3, !P1 ;  /* 0x0000000304057207 */ /* 0x000fe40004800000 */
[----:B------:R-:W-:-:S03]  /*0f10*/  SEL R3, R3, R4, !P1 ;  /* 0x0000000403037207 */ /* 0x000fc60004800000 */
[----:B------:R0:W-:Y:S04]  /*0f20*/  STL [R1+0x4], R5 ;  /* 0x0000040501007387 */ /* 0x0001e80000100800 */
[----:B------:R0:W-:Y:S02]  /*0f30*/  STL [R1], R3 ;  /* 0x0000000301007387 */ /* 0x0001e40000100800 */
.L_x_8:
[----:B------:R-:W-:-:S08]  /*0f40*/  NOP ;  /* 0x0000000000007918 */ /* 0x000fd00000000000 */
[----:B------:R-:W1:Y:S02]  /*0f50*/  USETMAXREG.TRY_ALLOC.CTAPOOL UP0, 0xe8 ;  /* 0x000000e8000079c8 */ /* 0x000e640008000600 */
[----:B-1----:R-:W-:-:S13]  /*0f60*/  PLOP3.LUT P0, PT, PT, PT, UP0, 0x80, 0x0 ;  /* 0x000000000000781c */ /* 0x002fda0003f0f008 */
[----:B------:R-:W-:Y:S05]  /*0f70*/  @!P0 BRA `(.L_x_8) ;  /* 0xfffffffc00f08947 */ /* 0x000fea000383ffff */
[----:B------:R-:W-:Y:S01]  /*0f80*/  ULDC.64 UR4, c[0x0][0x598] ;  /* 0x0001660000047ab9 */ /* 0x000fe20000000a00 */
[----:B------:R-:W-:Y:S01]  /*0f90*/  ULDC.64 UR36, c[0x0][0x208] ;  /* 0x0000820000247ab9 */ /* 0x000fe20000000a00 */
[----:B------:R-:W-:-:S04]  /*0fa0*/  ISETP.NE.U32.AND P0, PT, RZ, UR4, PT ;  /* 0x00000004ff007c0c */ /* 0x000fc8000bf05070 */
[----:B------:R-:W-:-:S13]  /*0fb0*/  ISETP.NE.AND.EX P0, PT, RZ, UR5, PT, P0 ;  /* 0x00000005ff007c0c */ /* 0x000fda000bf05300 */
[----:B------:R-:W-:Y:S05]  /*0fc0*/  @!P0 BRA `(.L_x_11) ;  /* 0x00000000001c8947 */ /* 0x000fea0003800000 */
[----:B0-----:R-:W0:Y:S02]  /*0fd0*/  LDC.64 R4, c[0x0][0x598] ;  /* 0x00016600ff047b82 */ /* 0x001e240000000a00 */
[----:B0-----:R-:W2:Y:S02]  /*0fe0*/  LDG.E.64 R4, desc[UR36][R4.64] ;  /* 0x0000002404047981 */ /* 0x001ea4000c1e1b00 */
[----:B--2---:R-:W-:-:S04]  /*0ff0*/  ISETP.NE.U32.AND P0, PT, R4, RZ, PT ;  /* 0x000000ff0400720c */ /* 0x004fc80003f05070 */
[----:B------:R-:W-:-:S13]  /*1000*/  ISETP.NE.AND.EX P0, PT, R5, RZ, PT, P0 ;  /* 0x000000ff0500720c */ /* 0x000fda0003f05300 */
[----:B------:R-:W-:Y:S05]  /*1010*/  @!P0 BRA `(.L_x_11) ;  /* 0x0000000000088947 */ /* 0x000fea0003800000 */
[----:B------:R0:W5:Y:S01]  /*1020*/  LD.E R216, desc[UR36][R4.64] ;  /* 0x0000002404d87980 */ /* 0x000162000c101900 */
[----:B------:R-:W-:Y:S05]  /*1030*/  BRA `(.L_x_12) ;  /* 0x0000000000247947 */ /* 0x000fea0003800000 */
.L_x_11:
[----:B------:R-:W-:Y:S02]  /*1040*/  ULDC.64 UR4, c[0x0][0x588] ;  /* 0x0001620000047ab9 */ /* 0x000fe40000000a00 */
[----:B------:R-:W-:-:S04]  /*1050*/  ISETP.NE.U32.AND P0, PT, RZ, UR4, PT ;  /* 0x00000004ff007c0c */ /* 0x000fc8000bf05070 */
[----:B------:R-:W-:-:S13]  /*1060*/  ISETP.NE.AND.EX P0, PT, RZ, UR5, PT, P0 ;  /* 0x00000005ff007c0c */ /* 0x000fda000bf05300 */
[----:B------:R-:W-:Y:S05]  /*1070*/  @!P0 BRA `(.L_x_13) ;  /* 0x00000000000c8947 */ /* 0x000fea0003800000 */
[----:B------:R-:W1:Y:S02]  /*1080*/  LDC.64 R216, c[0x0][0x588] ;  /* 0x00016200ffd87b82 */ /* 0x000e640000000a00 */
[----:B-1----:R1:W5:Y:S01]  /*1090*/  LDG.E R216, desc[UR36][R216.64] ;  /* 0x00000024d8d87981 */ /* 0x002362000c1e1900 */
[----:B------:R-:W-:Y:S05]  /*10a0*/  BRA `(.L_x_12) ;  /* 0x0000000000087947 */ /* 0x000fea0003800000 */
.L_x_13:
[----:B------:R-:W-:Y:S02]  /*10b0*/  ULDC UR4, c[0x0][0x580] ;  /* 0x0001600000047ab9 */ /* 0x000fe40000000800 */
[----:B------:R-:W-:-:S07]  /*10c0*/  IMAD.U32 R216, RZ, RZ, UR4 ;  /* 0x00000004ffd87e24 */ /* 0x000fce000f8e00ff */
.L_x_12:
[----:B------:R-:W-:Y:S02]  /*10d0*/  ULDC.64 UR4, c[0x0][0x5a0] ;  /* 0x0001680000047ab9 */ /* 0x000fe40000000a00 */
        /* <DEDUP_REMOVED lines=10> */
.L_x_14:
[----:B------:R-:W-:Y:S02]  /*1180*/  ULDC.64 UR4, c[0x0][0x590] ;  /* 0x0001640000047ab9 */ /* 0x000fe40000000a00 */
[----:B------:R-:W-:-:S04]  /*1190*/  ISETP.NE.U32.AND P0, PT, RZ, UR4, PT ;  /* 0x00000004ff007c0c */ /* 0x000fc8000bf05070 */
[----:B------:R-:W-:-:S13]  /*11a0*/  ISETP.NE.AND.EX P0, PT, RZ, UR5, PT, P0 ;  /* 0x00000005ff007c0c */ /* 0x000fda000bf05300 */
[----:B------:R-:W-:Y:S05]  /*11b0*/  @!P0 BRA `(.L_x_16) ;  /* 0x00000000000c8947 */ /* 0x000fea0003800000 */
[----:B0-----:R-:W0:Y:S02]  /*11c0*/  LDC.64 R4, c[0x0][0x590] ;  /* 0x00016400ff047b82 */ /* 0x001e240000000a00 */
[----:B0-----:R2:W5:Y:S01]  /*11d0*/  LDG.E R23, desc[UR36][R4.64] ;  /* 0x0000002404177981 */ /* 0x001562000c1e1900 */
[----:B------:R-:W-:Y:S05]  /*11e0*/  BRA `(.L_x_15) ;  /* 0x0000000000087947 */ /* 0x000fea0003800000 */
.L_x_16:
[----:B------:R-:W-:Y:S02]  /*11f0*/  ULDC UR4, c[0x0][0x584] ;  /* 0x0001610000047ab9 */ /* 0x000fe40000000800 */
[----:B------:R-:W-:-:S07]  /*1200*/  MOV R23, UR4 ;  /* 0x0000000400177c02 */ /* 0x000fce0008000f00 */
.L_x_15:
[----:B------:R-:W-:-:S13]  /*1210*/  LOP3.LUT P0, RZ, R0, 0xff, RZ, 0xc0, !PT ;  /* 0x000000ff00ff7812 */ /* 0x000fda000780c0ff */
[----:B------:R-:W-:Y:S05]  /*1220*/  @!P0 EXIT ;  /* 0x000000000000894d */ /* 0x000fea0003800000 */
[----:B------:R-:W-:Y:S01]  /*1230*/  ULDC UR4, c[0x0][0x28c] ;  /* 0x0000a30000047ab9 */ /* 0x000fe20000000800 */
[----:B------:R-:W-:Y:S01]  /*1240*/  UMOV UR38, URZ ;  /* 0x0000003f00267c82 */ /* 0x000fe20008000000 */
[----:B------:R-:W-:Y:S01]  /*1250*/  UIADD3 UR4, UR4, 0x1f, URZ ;  /* 0x0000001f04047890 */ /* 0x000fe2000fffe03f */
[----:B------:R-:W-:-:S03]  /*1260*/  UMOV UR39, URZ ;  /* 0x0000003f00277c82 */ /* 0x000fc60008000000 */
[----:B------:R-:W-:-:S04]  /*1270*/  USHF.R.S32.HI UR5, URZ, 0x1f, UR4 ;  /* 0x0000001f3f057899 */ /* 0x000fc80008011404 */
[----:B------:R-:W-:-:S04]  /*1280*/  ULEA.HI UR5, UR5, UR4, URZ, 0x5 ;  /* 0x0000000405057291 */ /* 0x000fc8000f8f283f */
[----:B------:R-:W-:-:S12]  /*1290*/  USHF.R.S32.HI UR40, URZ, 0x5, UR5 ;  /* 0x000000053f287899 */ /* 0x000fd80008011405 */
.L_x_420:
[----:B---3--:R-:W3:Y:S01]  /*12a0*/  S2R R0, SR_TID.X ;  /* 0x0000000000007919 */ /* 0x008ee20000002100 */
[----:B----4-:R-:W4:Y:S01]  /*12b0*/  S2UR UR7, SR_CgaCtaId ;  /* 0x00000000000779c3 */ /* 0x010f220000008800 */
[----:B------:R-:W-:Y:S02]  /*12c0*/  UMOV UR6, 0x400 ;  /* 0x0000040000067882 */ /* 0x000fe40000000000 */
[----:B----4-:R-:W-:Y:S01]  /*12d0*/  ULEA UR6, UR7, UR6, 0x18 ;  /* 0x0000000607067291 */ /* 0x010fe2000f8ec03f */
[----:B---3--:R-:W-:-:S04]  /*12e0*/  LOP3.LUT R0, R0, 0x80, RZ, 0xc0, !PT ;  /* 0x0000008000007812 */ /* 0x008fc800078ec0ff */
[----:B------:R-:W-:-:S06]  /*12f0*/  SHF.R.U32.HI R0, RZ, 0x7, R0 ;  /* 0x00000007ff007819 */ /* 0x000fcc0000011600 */
[----:B------:R-:W3:Y:S02]  /*1300*/  SHFL.IDX PT, R0, R0, RZ, 0x1f ;  /* 0x00001fff00007589 */ /* 0x000ee400000e0000 */
[----:B---3--:R-:W-:-:S13]  /*1310*/  R2UR UR4, R0 ;  /* 0x00000000000472ca */ /* 0x008fda00000e0000 */
[----:B------:R-:W-:-:S04]  /*1320*/  ULEA.HI UR5, UR4, UR4, URZ, 0x1 ;  /* 0x0000000404057291 */ /* 0x000fc8000f8f083f */
[----:B------:R-:W-:-:S04]  /*1330*/  ULOP3.LUT UR5, UR5, 0xffffe, URZ, 0xc0, !UPT ;  /* 0x000ffffe05057892 */ /* 0x000fc8000f8ec03f */
[----:B------:R-:W-:-:S03]  /*1340*/  UIADD3 UR5, UR4, -UR5, URZ ;  /* 0x8000000504057290 */ /* 0x000fc6000fffe03f */
[----:B------:R-:W-:Y:S01]  /*1350*/  ULDC UR4, c[0x0][0x28c] ;  /* 0x0000a30000047ab9 */ /* 0x000fe20000000800 */
[----:B------:R-:W-:Y:S01]  /*1360*/  ULEA UR5, UR5, UR6, 0xc ;  /* 0x0000000605057291 */ /* 0x000fe2000f8e603f */
[----:B------:R-:W-:-:S03]  /*1370*/  ISETP.LT.AND P0, PT, RZ, UR4, PT ;  /* 0x00000004ff007c0c */ /* 0x000fc6000bf01270 */
[----:B------:R-:W-:-:S04]  /*1380*/  UIADD3 UR5, UR5, 0x180, URZ ;  /* 0x0000018005057890 */ /* 0x000fc8000fffe03f */
[----:B------:R-:W-:-:S04]  /*1390*/  USHF.R.U32.HI UR5, URZ, 0x4, UR5 ;  /* 0x000000043f057899 */ /* 0x000fc80008011605 */
[----:B------:R-:W-:Y:S02]  /*13a0*/  ULOP3.LUT UR41, UR5, 0x3fff, URZ, 0xc0, !UPT ;  /* 0x00003fff05297892 */ /* 0x000fe4000f8ec03f */
[----:B--2--5:R-:W-:Y:S10]  /*13b0*/  @P0 BRA `(.L_x_17) ;  /* 0x0000000000400947 */ /* 0x024ff40003800000 */
[----:B------:R-:W-:Y:S01]  /*13c0*/  MOV R0, 0x0 ;  /* 0x0000000000007802 */ /* 0x000fe20000000f00 */
[----:B------:R-:W-:Y:S01]  /*13d0*/  ULDC.64 UR4, c[0x4][0x68] ;  /* 0x01001a0000047ab9 */ /* 0x000fe20000000a00 */
[----:B------:R-:W-:Y:S01]  /*13e0*/  ULDC.64 UR6, c[0x4][0x8] ;  /* 0x0100020000067ab9 */ /* 0x000fe20000000a00 */
[----:B0-2---:R-:W-:Y:S01]  /*13f0*/  IMAD.U32 R4, RZ, RZ, UR4 ;  /* 0x00000004ff047e24 */ /* 0x005fe2000f8e00ff */
[----:B------:R0:W2:Y:S01]  /*1400*/  LDC.64 R14, c[0x4][R0] ;  /* 0x01000000000e7b82 */ /* 0x0000a20000000a00 */
[----:B------:R-:W-:Y:S01]  /*1410*/  IMAD.U32 R5, RZ, RZ, UR5 ;  /* 0x00000005ff057e24 */ /* 0x000fe2000f8e00ff */
[----:B------:R-:W-:Y:S01]  /*1420*/  ULDC.64 UR4, c[0x4][0x70] ;  /* 0x01001c0000047ab9 */ /* 0x000fe20000000a00 */
[----:B------:R-:W-:Y:S01]  /*1430*/  IMAD.U32 R10, RZ, RZ, UR6 ;  /* 0x00000006ff0a7e24 */ /* 0x000fe2000f8e00ff */
[----:B------:R-:W-:Y:S01]  /*1440*/  MOV R11, UR7 ;  /* 0x00000007000b7c02 */ /* 0x000fe20008000f00 */
[----:B------:R-:W-:Y:S02]  /*1450*/  IMAD.U32 R6, RZ, RZ, UR4 ;  /* 0x00000004ff067e24 */ /* 0x000fe4000f8e00ff */
[----:B------:R-:W-:-:S02]  /*1460*/  IMAD.U32 R7, RZ, RZ, UR5 ;  /* 0x00000005ff077e24 */ /* 0x000fc4000f8e00ff */
[----:B------:R-:W-:Y:S02]  /*1470*/  IMAD.MOV.U32 R8, RZ, RZ, 0x1e1 ;  /* 0x000001e1ff087424 */ /* 0x000fe400078e00ff */
[----:B------:R-:W-:Y:S02]  /*1480*/  IMAD.MOV.U32 R12, RZ, RZ, 0x1 ;  /* 0x00000001ff0c7424 */ /* 0x000fe400078e00ff */
[----:B0-----:R-:W-:-:S07]  /*1490*/  IMAD.MOV.U32 R13, RZ, RZ, RZ ;  /* 0x000000ffff0d7224 */ /* 0x001fce00078e00ff */
[----:B------:R-:W-:-:S07]  /*14a0*/  LEPC R20, `(.L_x_17) ;  /* 0x000000001014794e */ /* 0x000fce0000000000 */
[----:B-12--5:R-:W-:Y:S05]  /*14b0*/  CALL.ABS.NOINC R14 ;  /* 0x000000000e007343 */ /* 0x026fea0003c00000 */
.L_x_17:
[----:B------:R-:W-:-:S04]  /*14c0*/  LOP3.LUT R0, R17, 0x1, RZ, 0xfc, !PT ;  /* 0x0000000111007812 */ /* 0x000fc800078efcff */
[----:B------:R-:W-:-:S13]  /*14d0*/  ISETP.NE.AND P0, PT, R0, 0x3, PT ;  /* 0x000000030000780c */ /* 0x000fda0003f05270 */
[----:B------:R-:W-:Y:S05]  /*14e0*/  @!P0 BRA `(.L_x_18) ;  /* 0x0000000000048947 */ /* 0x000fea0003800000 */
[----:B------:R-:W-:Y:S01]  /*14f0*/  BPT.TRAP 0x1 ;  /* 0x000000040000795c */ /* 0x000fe20000300000 */
.L_x_18:
[----:B------:R-:W3:Y:S01]  /*1500*/  S2UR UR5, SR_CgaCtaId ;  /* 0x00000000000579c3 */ /* 0x000ee20000008800 */
[----:B------:R-:W-:Y:S01]  /*1510*/  UMOV UR4, 0x400 ;  /* 0x0000040000047882 */ /* 0x000fe20000000000 */
[----:B------:R-:W-:Y:S02]  /*1520*/  IMAD.U32 R0, RZ, RZ, UR38 ;  /* 0x00000026ff007e24 */ /* 0x000fe4000f8e00ff */
[----:B0-----:R-:W-:-:S03]  /*1530*/  IMAD.U32 R3, RZ, RZ, UR39 ;  /* 0x00000027ff037e24 */ /* 0x001fc6000f8e00ff */
[----:B------:R-:W-:Y:S01]  /*1540*/  SHF.L.U32 R0, R0, 0x1f, RZ ;  /* 0x0000001f00007819 */ /* 0x000fe200000006ff */
[----:B---3--:R-:W-:-:S06]  /*1550*/  ULEA UR4, UR5, UR4, 0x18 ;  /* 0x0000000405047291 */ /* 0x008fcc000f8ec03f */
[----:B------:R-:W-:-:S05]  /*1560*/  MOV R6, UR4 ;  /* 0x0000000400067c02 */ /* 0x000fca0008000f00 */
[----:B------:R-:W-:-:S04]  /*1570*/  IMAD R3, R3, 0x8, R6 ;  /* 0x0000000803037824 */ /* 0x000fc800078e0206 */
[----:B------:R0:W3:Y:S01]  /*1580*/  SYNCS.PHASECHK.TRANS64.TRYWAIT P1, [R3+URZ], R0 ;  /* 0x00000000030075a7 */ /* 0x0000e2000802017f */
[----:B------:R-:W-:Y:S05]  /*1590*/  @!P0 BRA `(.L_x_19) ;  /* 0x0000000000048947 */ /* 0x000fea0003800000 */
[----:B------:R-:W-:Y:S01]  /*15a0*/  BPT.TRAP 0x1 ;  /* 0x000000040000795c */ /* 0x000fe20000300000 */
.L_x_19:
[----:B---3--:R-:W-:Y:S05]  /*15b0*/  @P1 BRA `(.L_x_20) ;  /* 0x0000000000081947 */ /* 0x008fea0003800000 */
[----:B------:R-:W3:Y:S02]  /*15c0*/  SYNCS.PHASECHK.TRANS64.TRYWAIT P1, [R3+URZ], R0 ;  /* 0x00000000030075a7 */ /* 0x000ee4000802017f */
[----:B---3--:R-:W-:Y:S05]  /*15d0*/  @!P1 BRA `(.L_x_21) ;  /* 0x0000011c00049947 */ /* 0x008fea0003800000 */
.L_x_20:
[----:B------:R-:W-:-:S04]  /*15e0*/  UISETP.LT.AND UP0, UPT, UR40, 0x1, UPT ;  /* 0x000000012800788c */ /* 0x000fc8000bf01270 */
[----:B------:R-:W-:-:S06]  /*15f0*/  USEL UR4, UR40, 0x1, UP0 ;  /* 0x0000000128047887 */ /* 0x000fcc0008000000 */
[----:B0--3--:R-:W-:Y:S01]  /*1600*/  IMAD.U32 R0, RZ, RZ, UR4 ;  /* 0x00000004ff007e24 */ /* 0x009fe2000f8e00ff */
[----:B------:R-:W-:Y:S05]  /*1610*/  WARPSYNC.ALL ;  /* 0x0000000000007948 */ /* 0x000fea0003800000 */
[----:B------:R-:W-:-:S04]  /*1620*/  IADD3 R0, -R0, UR40, RZ ;  /* 0x0000002800007c10 */ /* 0x000fc8000fffe1ff */
[----:B------:R-:W-:Y:S02]  /*1630*/  ISETP.GE.AND P1, PT, R0, 0x1, PT ;  /* 0x000000010000780c */ /* 0x000fe40003f26270 */
[----:B------:R-:W-:Y:S01]  /*1640*/  R2UR UR4, R6 ;  /* 0x00000000060472ca */ /* 0x000fe200000e0000 */
[----:B------:R-:W-:Y:S01]  /*1650*/  WARPGROUP.ARRIVE ;  /* 0x00000000000079c5 */ /* 0x000fe20000000000 */
[----:B------:R-:W-:Y:S01]  /*1660*/  UMOV UR9, 0x80000020 ;  /* 0x8000002000097882 */ /* 0x000fe20000000000 */
[----:B------:R-:W-:-:S10]  /*1670*/  UMOV UR11, 0x80000020 ;  /* 0x80000020000b7882 */ /* 0x000fd40000000000 */
[----:B------:R-:W-:-:S04]  /*1680*/  UIADD3 UR4, UR4, 0xe180, URZ ;  /* 0x0000e18004047890 */ /* 0x000fc8000fffe03f */
[----:B------:R-:W-:-:S04]  /*1690*/  USHF.R.U32.HI UR4, URZ, 0x4, UR4 ;  /* 0x000000043f047899 */ /* 0x000fc80008011604 */
[----:B------:R-:W-:Y:S02]  /*16a0*/  ULOP3.LUT UR5, UR4, 0x3fff, URZ, 0xc0, !UPT ;  /* 0x00003fff04057892 */ /* 0x000fe4000f8ec03f */
[----:B------:R-:W-:Y:S02]  /*16b0*/  ULOP3.LUT UR4, UR41, 0x10000, URZ, 0xfc, !UPT ;  /* 0x0001000029047892 */ /* 0x000fe4000f8efc3f */
[----:B------:R-:W-:Y:S02]  /*16c0*/  ULOP3.LUT UR5, UR5, 0x10000, URZ, 0xfc, !UPT ;  /* 0x0001000005057892 */ /* 0x000fe4000f8efc3f */
[----:B------:R-:W-:Y:S02]  /*16d0*/  ULEA UR6, UR39, UR4, 0x9 ;  /* 0x0000000427067291 */ /* 0x000fe4000f8e483f */
[----:B------:R-:W-:-:S05]  /*16e0*/  UIMAD UR7, UR39, 0x600, UR5 ;  /* 0x00000600270778a4 */ /* 0x000fca000f8e0205 */
[----:B------:R-:W-:Y:S02]  /*16f0*/  UMOV UR8, UR6 ;  /* 0x0000000600087c82 */ /* 0x000fe40008000000 */
[----:B------:R-:W-:Y:S02]  /*1700*/  UMOV UR10, UR7 ;  /* 0x00000007000a7c82 */ /* 0x000fe40008000000 */
[----:B------:R-:W-:Y:S01]  /*1710*/  HGMMA.64x192x16.F32 R120, gdesc[UR8], RZ, !UPT, gsb0 ;  /* 0x02e00000087879f0 */ /* 0x000fe2000c0008ff */
[----:B------:R-:W-:Y:S01]  /*1720*/  UIADD3 UR10, UR7, 0x300, URZ ;  /* 0x00000300070a7890 */ /* 0x000fe2000fffe03f */
[----:B------:R-:W-:Y:S01]  /*1730*/  UMOV UR11, 0x80000020 ;  /* 0x80000020000b7882 */ /* 0x000fe20000000000 */
[----:B------:R-:W-:Y:S02]  /*1740*/  WARPGROUP.DEPBAR.LE gsb0, 0x0 ;  /* 0x00008000000079c5 */ /* 0x000fe40000010000 */
[----:B------:R-:W-:-:S15]  /*1750*/  WARPGROUP.ARRIVE ;  /* 0x00000000000079c5 */ /* 0x000fde0000000000 */
[----:B------:R-:W-:Y:S01]  /*1760*/  HGMMA.64x192x16.F32 R24, gdesc[UR8], RZ, !UPT, gsb0 ;  /* 0x02e00000081879f0 */ /* 0x000fe2000c0008ff */
[----:B------:R-:W-:Y:S02]  /*1770*/  UIADD3 UR8, UR6, 0x2, URZ ;  /* 0x0000000206087890 */ /* 0x000fe4000fffe03f */
[----:B------:R-:W-:Y:S01]  /*1780*/  UIADD3 UR10, UR7, 0x2, URZ ;  /* 0x00000002070a7890 */ /* 0x000fe2000fffe03f */
[----:B------:R-:W-:Y:S01]  /*1790*/  UMOV UR9, 0x80000020 ;  /* 0x8000002000097882 */ /* 0x000fe20000000000 */
[----:B------:R-:W-:Y:S01]  /*17a0*/  UMOV UR11, 0x80000020 ;  /* 0x80000020000b7882 */ /* 0x000fe20000000000 */
[----:B------:R-:W-:Y:S02]  /*17b0*/  WARPGROUP.DEPBAR.LE gsb0, 0x0 ;  /* 0x00008000000079c5 */ /* 0x000fe40000010000 */
[----:B------:R-:W-:-:S12]  /*17c0*/  WARPGROUP.ARRIVE ;  /* 0x00000000000079c5 */ /* 0x000fd80000000000 */
[----:B------:R-:W-:Y:S01]  /*17d0*/  HGMMA.64x192x16.F32 R120, gdesc[UR8], R120, gsb0 ;  /* 0x02e00000087879f0 */ /* 0x000fe20008000878 */
[----:B------:R-:W-:Y:S01]  /*17e0*/  UIADD3 UR10, UR7, 0x302, URZ ;  /* 0x00000302070a7890 */ /* 0x000fe2000fffe03f */
[----:B------:R-:W-:Y:S01]  /*17f0*/  UMOV UR11, 0x80000020 ;  /* 0x80000020000b7882 */ /* 0x000fe20000000000 */
[----:B------:R-:W-:Y:S02]  /*1800*/  WARPGROUP.DEPBAR.LE gsb0, 0x0 ;  /* 0x00008000000079c5 */ /* 0x000fe40000010000 */
[----:B------:R-:W-:-:S15]  /*1810*/  WARPGROUP.ARRIVE ;  /* 0x00000000000079c5 */ /* 0x000fde0000000000 */
[----:B------:R-:W-:Y:S03]  /*1820*/  HGMMA.64x192x16.F32 R24, gdesc[UR8], R24, gsb0 ;  /* 0x02e00000081879f0 */ /* 0x000fe60008000818 */
[----:B------:R-:W-:Y:S02]  /*1830*/  WARPGROUP.DEPBAR.LE gsb0, 0x0 ;  /* 0x00008000000079c5 */ /* 0x000fe40000010000 */
[----:B------:R-:W-:Y:S05]  /*1840*/  @!P1 BRA `(.L_x_22) ;  /* 0x0000000400149947 */ /* 0x000fea0003800000 */
[----:B------:R-:W-:Y:S02]  /*1850*/  UIADD3 UR6, UR39, 0x1, URZ ;  /* 0x0000000127067890 */ /* 0x000fe4000fffe03f */
[----:B------:R-:W-:Y:S02]  /*1860*/  IMAD.U32 R3, RZ, RZ, UR39 ;  /* 0x00000027ff037e24 */ /* 0x000fe4000f8e00ff */
[----:B------:R-:W-:-:S04]  /*1870*/  UISETP.NE.AND UP0, UPT, UR6, 0x7, UPT ;  /* 0x000000070600788c */ /* 0x000fc8000bf05270 */
[----:B------:R-:W-:Y:S02]  /*1880*/  USEL UR7, URZ, 0x1, UP0 ;  /* 0x000000013f077887 */ /* 0x000fe40008000000 */
[----:B------:R-:W-:Y:S02]  /*1890*/  USEL UR6, UR6, URZ, UP0 ;  /* 0x0000003f06067287 */ /* 0x000fe40008000000 */
[----:B------:R-:W-:-:S06]  /*18a0*/  ULOP3.LUT UR7, UR38, UR7, URZ, 0x3c, !UPT ;  /* 0x0000000726077292 */ /* 0x000fcc000f8e3c3f */
[----:B------:R-:W-:-:S07]  /*18b0*/  IMAD.U32 R7, RZ, RZ, UR7 ;  /* 0x00000007ff077e24 */ /* 0x000fce000f8e00ff */
.L_x_29:
[----:B------:R-:W-:Y:S05]  /*18c0*/  @!P0 BRA `(.L_x_23) ;  /* 0x0000000000048947 */ /* 0x000fea0003800000 */
[----:B------:R-:W-:Y:S01]  /*18d0*/  BPT.TRAP 0x1 ;  /* 0x000000040000795c */ /* 0x000fe20000300000 */
.L_x_23:
[----:B------:R-:W0:Y:S01]  /*18e0*/  S2UR UR8, SR_CgaCtaId ;  /* 0x00000000000879c3 */ /* 0x000e220000008800 */
[----:B------:R-:W-:Y:S01]  /*18f0*/  UMOV UR7, 0x400 ;  /* 0x0000040000077882 */ /* 0x000fe20000000000 */
[----:B--2---:R-:W-:Y:S01]  /*1900*/  IMAD.U32 R5, RZ, RZ, UR6 ;  /* 0x00000006ff057e24 */ /* 0x004fe2000f8e00ff */
[----:B------:R-:W-:Y:S01]  /*1910*/  SHF.L.U32 R4, R7, 0x1f, RZ ;  /* 0x0000001f07047819 */ /* 0x000fe200000006ff */
[----:B0-----:R-:W-:-:S06]  /*1920*/  ULEA UR7, UR8, UR7, 0x18 ;  /* 0x0000000708077291 */ /* 0x001fcc000f8ec03f */
[----:B------:R-:W-:-:S05]  /*1930*/  MOV R6, UR7 ;  /* 0x0000000700067c02 */ /* 0x000fca0008000f00 */
[----:B------:R-:W-:-:S04]  /*1940*/  IMAD R5, R5, 0x8, R6 ;  /* 0x0000000805057824 */ /* 0x000fc800078e0206 */
[----:B------:R0:W2:Y:S01]  /*1950*/  SYNCS.PHASECHK.TRANS64.TRYWAIT P1, [R5+URZ], R4 ;  /* 0x00000004050075a7 */ /* 0x0000a2000802017f */
[----:B------:R-:W-:Y:S05]  /*1960*/  @!P0 BRA `(.L_x_24) ;  /* 0x0000000000048947 */ /* 0x000fea0003800000 */
[----:B------:R-:W-:Y:S01]  /*1970*/  BPT.TRAP 0x1 ;  /* 0x000000040000795c */ /* 0x000fe20000300000 */
.L_x_24:
[----:B--2---:R-:W-:Y:S05]  /*1980*/  @P1 BRA `(.L_x_25) ;  /* 0x0000000000081947 */ /* 0x004fea0003800000 */
[----:B------:R-:W2:Y:S02]  /*1990*/  SYNCS.PHASECHK.TRANS64.TRYWAIT P1, [R5+URZ], R4 ;  /* 0x00000004050075a7 */ /* 0x000ea4000802017f */
[----:B--2---:R-:W-:Y:S05]  /*19a0*/  @!P1 BRA `(.L_x_26) ;  /* 0x0000011800249947 */ /* 0x004fea0003800000 */
.L_x_25:
[----:B------:R-:W-:Y:S01]  /*19b0*/  ULEA UR7, UR6, UR4, 0x9 ;  /* 0x0000000406077291 */ /* 0x000fe2000f8e483f */
[----:B------:R-:W-:Y:S01]  /*19c0*/  WARPGROUP.ARRIVE ;  /* 0x00000000000079c5 */ /* 0x000fe20000000000 */
[----:B------:R-:W-:Y:S01]  /*19d0*/  UIMAD UR12, UR6, 0x600, UR5 ;  /* 0x00000600060c78a4 */ /* 0x000fe2000f8e0205 */
[----:B------:R-:W-:Y:S01]  /*19e0*/  UMOV UR9, 0x80000020 ;  /* 0x8000002000097882 */ /* 0x000fe20000000000 */
[----:B------:R-:W-:-:S03]  /*19f0*/  UMOV UR11, 0x80000020 ;  /* 0x80000020000b7882 */ /* 0x000fc60000000000 */
[----:B------:R-:W-:Y:S02]  /*1a00*/  UMOV UR8, UR7 ;  /* 0x0000000700087c82 */ /* 0x000fe40008000000 */
[----:B------:R-:W-:Y:S02]  /*1a10*/  UMOV UR10, UR12 ;  /* 0x0000000c000a7c82 */ /* 0x000fe40008000000 */
[----:B------:R-:W-:Y:S01]  /*1a20*/  HGMMA.64x192x16.F32 R120, gdesc[UR8], R120, gsb0 ;  /* 0x02e00000087879f0 */ /* 0x000fe20008000878 */
[----:B------:R-:W-:Y:S01]  /*1a30*/  UIADD3 UR10, UR12, 0x300, URZ ;  /* 0x000003000c0a7890 */ /* 0x000fe2000fffe03f */
[----:B------:R-:W-:Y:S01]  /*1a40*/  UMOV UR11, 0x80000020 ;  /* 0x80000020000b7882 */ /* 0x000fe20000000000 */
[----:B------:R-:W-:Y:S02]  /*1a50*/  WARPGROUP.DEPBAR.LE gsb0, 0x0 ;  /* 0x00008000000079c5 */ /* 0x000fe40000010000 */
[----:B------:R-:W-:-:S15]  /*1a60*/  WARPGROUP.ARRIVE ;  /* 0x00000000000079c5 */ /* 0x000fde0000000000 */
[----:B------:R-:W-:Y:S01]  /*1a70*/  HGMMA.64x192x16.F32 R24, gdesc[UR8], R24, gsb0 ;  /* 0x02e00000081879f0 */ /* 0x000fe20008000818 */
        /* <DEDUP_REMOVED lines=14> */
[----:B------:R-:W-:Y:S01]  /*1b60*/  BPT.TRAP 0x1 ;  /* 0x000000040000795c */ /* 0x000fe20000300000 */
.L_x_27:
[----:B------:R-:W-:-:S13]  /*1b70*/  ISETP.NE.AND P1, PT, R2, RZ, PT ;  /* 0x000000ff0200720c */ /* 0x000fda0003f25270 */
[----:B0-2---:R-:W-:-:S04]  /*1b80*/  @P1 IMAD R4, R3, 0x8, R6 ;  /* 0x0000000803041824 */ /* 0x005fc800078e0206 */
[----:B------:R-:W-:-:S05]  /*1b90*/  @P1 VIADD R5, R4, 0x38 ;  /* 0x0000003804051836 */ /* 0x000fca0000000000 */
[----:B------:R-:W-:-:S04]  /*1ba0*/  @P1 PRMT R5, R16, 0x654, R5 ;  /* 0x0000065410051816 */ /* 0x000fc80000000005 */
[----:B------:R0:W-:Y:S01]  /*1bb0*/  @P1 SYNCS.ARRIVE.TRANS64.RED.A1T0 RZ, [R5+URZ], RZ ;  /* 0x000000ff05ff19a7 */ /* 0x0001e2000810043f */
[----:B------:R-:W-:-:S13]  /*1bc0*/  ISETP.GT.U32.AND P1, PT, R17, 0x1, PT ;  /* 0x000000011100780c */ /* 0x000fda0003f24070 */
[----:B0-----:R-:W-:Y:S05]  /*1bd0*/  @P1 BRA `(.L_x_28) ;  /* 0x0000000000041947 */ /* 0x001fea0003800000 */
[----:B------:R-:W-:Y:S01]  /*1be0*/  BPT.TRAP 0x1 ;  /* 0x000000040000795c */ /* 0x000fe20000300000 */
.L_x_28:
[----:B------:R-:W-:Y:S01]  /*1bf0*/  UIADD3 UR6, UR6, 0x1, URZ ;  /* 0x0000000106067890 */ /* 0x000fe2000fffe03f */
[C---:B------:R-:W-:Y:S01]  /*1c00*/  ISETP.GT.AND P2, PT, R0.reuse, 0x1, PT ;  /* 0x000000010000780c */ /* 0x040fe20003f44270 */
[----:B------:R-:W-:Y:S02]  /*1c10*/  VIADD R3, R3, 0x1 ;  /* 0x0000000103037836 */ /* 0x000fe40000000000 */
[----:B------:R-:W-:Y:S01]  /*1c20*/  UISETP.NE.AND UP0, UPT, UR6, 0x7, UPT ;  /* 0x000000070600788c */ /* 0x000fe2000bf05270 */
[----:B------:R-:W-:Y:S02]  /*1c30*/  VIADD R0, R0, 0xffffffff ;  /* 0xffffffff00007836 */ /* 0x000fe40000000000 */
[C---:B------:R-:W-:Y:S01]  /*1c40*/  ISETP.NE.AND P1, PT, R3.reuse, 0x7, PT ;  /* 0x000000070300780c */ /* 0x040fe20003f25270 */
[----:B------:R-:W-:Y:S02]  /*1c50*/  USEL UR7, URZ, 0x1, UP0 ;  /* 0x000000013f077887 */ /* 0x000fe40008000000 */
[----:B------:R-:W-:Y:S01]  /*1c60*/  USEL UR6, UR6, URZ, UP0 ;  /* 0x0000003f06067287 */ /* 0x000fe20008000000 */
[----:B------:R-:W-:-:S03]  /*1c70*/  SEL R3, R3, RZ, P1 ;  /* 0x000000ff03037207 */ /* 0x000fc60000800000 */
[----:B------:R-:W-:Y:S01]  /*1c80*/  LOP3.LUT R7, R7, UR7, RZ, 0x3c, !PT ;  /* 0x0000000707077c12 */ /* 0x000fe2000f8e3cff */
[----:B------:R-:W-:Y:S07]  /*1c90*/  @P2 BRA `(.L_x_29) ;  /* 0xfffffffc00082947 */ /* 0x000fee000383ffff */
.L_x_22:
[----:B------:R-:W0:Y:S02]  /*1ca0*/  LDC R0, c[0x0][0x28c] ;  /* 0x0000a300ff007b82 */ /* 0x000e240000000800 */
[----:B0-----:R-:W-:-:S13]  /*1cb0*/  ISETP.GE.AND P1, PT, R0, 0x1, PT ;  /* 0x000000010000780c */ /* 0x001fda0003f26270 */
[----:B------:R-:W-:Y:S05]  /*1cc0*/  @!P1 BRA `(.L_x_30) ;  /* 0x0000000000589947 */ /* 0x000fea0003800000 */
[----:B------:R-:W-:Y:S05]  /*1cd0*/  @!P0 BRA `(.L_x_31) ;  /* 0x0000000000048947 */ /* 0x000fea0003800000 */
[----:B------:R-:W-:Y:S01]  /*1ce0*/  BPT.TRAP 0x1 ;  /* 0x000000040000795c */ /* 0x000fe20000300000 */
.L_x_31:
[----:B------:R-:W-:Y:S01]  /*1cf0*/  ISETP.NE.AND P0, PT, R2, RZ, PT ;  /* 0x000000ff0200720c */ /* 0x000fe20003f05270 */
[----:B------:R-:W-:Y:S01]  /*1d00*/  BSSY B0, `(.L_x_32) ;  /* 0x0000010000007945 */ /* 0x000fe20003800000 */
[----:B------:R-:W-:-:S11]  /*1d10*/  ISETP.GT.U32.AND P1, PT, R17, 0x1, PT ;  /* 0x000000011100780c */ /* 0x000fd60003f24070 */
[----:B------:R-:W-:Y:S05]  /*1d20*/  @!P0 BRA `(.L_x_33) ;  /* 0x0000000000348947 */ /* 0x000fea0003800000 */
[----:B------:R-:W-:-:S04]  /*1d30*/  UISETP.LT.AND UP0, UPT, UR40, 0x1, UPT ;  /* 0x000000012800788c */ /* 0x000fc8000bf01270 */
[----:B------:R-:W-:-:S04]  /*1d40*/  USEL UR6, UR40, 0x1, UP0 ;  /* 0x0000000128067887 */ /* 0x000fc80008000000 */
[----:B------:R-:W-:-:S04]  /*1d50*/  UIADD3 UR6, UR39, UR40, -UR6 ;  /* 0x0000002827067290 */ /* 0x000fc8000fffe806 */
[----:B------:R-:W-:-:S04]  /*1d60*/  UIMAD.WIDE.U32 UR4, UR6, 0x24924925, URZ ;  /* 0x24924925060478a5 */ /* 0x000fc8000f8e003f */
[----:B------:R-:W-:-:S04]  /*1d70*/  UIADD3 UR4, UR6, -UR5, URZ ;  /* 0x8000000506047290 */ /* 0x000fc8000fffe03f */
[----:B------:R-:W-:-:S04]  /*1d80*/  ULEA.HI UR4, UR4, UR5, URZ, 0x1f ;  /* 0x0000000504047291 */ /* 0x000fc8000f8ff83f */
[----:B------:R-:W-:-:S04]  /*1d90*/  USHF.R.U32.HI UR4, URZ, 0x2, UR4 ;  /* 0x000000023f047899 */ /* 0x000fc80008011604 */
[----:B------:R-:W-:-:S06]  /*1da0*/  UIMAD UR4, UR4, -0x7, UR6 ;  /* 0xfffffff9040478a4 */ /* 0x000fcc000f8e0206 */
[----:B------:R-:W-:-:S05]  /*1db0*/  MOV R3, UR4 ;  /* 0x0000000400037c02 */ /* 0x000fca0008000f00 */
[----:B------:R-:W-:-:S04]  /*1dc0*/  IMAD R0, R3, 0x8, R6 ;  /* 0x0000000803007824 */ /* 0x000fc800078e0206 */
[----:B------:R-:W-:-:S05]  /*1dd0*/  VIADD R3, R0, 0x38 ;  /* 0x0000003800037836 */ /* 0x000fca0000000000 */
[----:B------:R-:W-:-:S04]  /*1de0*/  PRMT R3, R16, 0x654, R3 ;  /* 0x0000065410037816 */ /* 0x000fc80000000003 */
[----:B------:R0:W-:Y:S03]  /*1df0*/  SYNCS.ARRIVE.TRANS64.RED.A1T0 RZ, [R3+URZ], RZ ;  /* 0x000000ff03ff79a7 */ /* 0x0001e6000810043f */
.L_x_33:
[----:B------:R-:W-:Y:S05]  /*1e00*/  BSYNC B0 ;  /* 0x0000000000007941 */ /* 0x000fea0003800000 */
.L_x_32:
[----:B------:R-:W-:Y:S05]  /*1e10*/  @P1 BRA `(.L_x_30) ;  /* 0x0000000000041947 */ /* 0x000fea0003800000 */
[----:B------:R-:W-:Y:S01]  /*1e20*/  BPT.TRAP 0x1 ;  /* 0x000000040000795c */ /* 0x000fe20000300000 */
.L_x_30:
[----:B------:R-:W3:Y:S01]  /*1e30*/  LDL.LU R0, [R1+0x4] ;  /* 0x0000040001007983 */ /* 0x000ee20000300800 */
[----:B------:R-:W2:Y:S01]  /*1e40*/  S2R R14, SR_TID.X ;  /* 0x00000000000e7919 */ /* 0x000ea20000002100 */
[----:B------:R-:W-:Y:S01]  /*1e50*/  SHF.R.S32.HI R21, RZ, 0x1f, R18 ;  /* 0x0000001fff157819 */ /* 0x000fe20000011412 */
[----:B------:R-:W4:Y:S01]  /*1e60*/  LDC R8, c[0x0][0x288] ;  /* 0x0000a200ff087b82 */ /* 0x000f220000000800 */
[----:B------:R-:W-:Y:S01]  /*1e70*/  ULDC.64 UR4, c[0x0][0x5d0] ;  /* 0x0001740000047ab9 */ /* 0x000fe20000000a00 */
[----:B------:R-:W4:Y:S01]  /*1e80*/  LDL.LU R11, [R1] ;  /* 0x00000000010b7983 */ /* 0x000f220000300800 */
[----:B------:R-:W-:Y:S01]  /*1e90*/  UIADD3 UR39, UR40, UR39, URZ ;  /* 0x0000002728277290 */ /* 0x000fe2000fffe03f */
[----:B------:R-:W-:Y:S01]  /*1ea0*/  IMAD R9, R21, UR4, RZ ;  /* 0x0000000415097c24 */ /* 0x000fe2000f8e02ff */
[----:B------:R-:W-:-:S03]  /*1eb0*/  ULDC UR7, c[0x0][0x284] ;  /* 0x0000a10000077ab9 */ /* 0x000fc60000000800 */
[----:B------:R-:W-:Y:S02]  /*1ec0*/  IMAD R9, R18, UR5, R9 ;  /* 0x0000000512097c24 */ /* 0x000fe4000f8e0209 */
[C---:B--2---:R-:W-:Y:S01]  /*1ed0*/  IMAD.SHL.U32 R4, R14.reuse, 0x2, RZ ;  /* 0x000000020e047824 */ /* 0x044fe200078e00ff */
[----:B------:R-:W-:Y:S02]  /*1ee0*/  SHF.R.U32.HI R10, RZ, 0x7, R14 ;  /* 0x00000007ff0a7819 */ /* 0x000fe4000001160e */
[----:B------:R-:W-:-:S04]  /*1ef0*/  LOP3.LUT R6, R14, 0x60, RZ, 0xc0, !PT ;  /* 0x000000600e067812 */ /* 0x000fc800078ec0ff */
[----:B------:R-:W-:Y:S01]  /*1f00*/  SHF.R.U32.HI R6, RZ, 0x1, R6 ;  /* 0x00000001ff067819 */ /* 0x000fe20000011606 */
[----:B------:R-:W-:Y:S02]  /*1f10*/  UISETP.GT.U32.AND UP0, UPT, UR39, 0x6, UPT ;  /* 0x000000062700788c */ /* 0x000fe4000bf04070 */
[----:B------:R-:W-:Y:S02]  /*1f20*/  UISETP.GE.U32.AND UP1, UPT, UR40, 0x7, UPT ;  /* 0x000000072800788c */ /* 0x000fe4000bf26070 */
[----:B------:R-:W-:-:S04]  /*1f30*/  UISETP.LT.U32.AND UP0, UPT, UR40, 0x7, UP0 ;  /* 0x000000072800788c */ /* 0x000fc80008701070 */
[----:B------:R-:W-:-:S04]  /*1f40*/  USEL UR6, URZ, 0x1, !UP0 ;  /* 0x000000013f067887 */ /* 0x000fc8000c000000 */
[----:B------:R-:W-:Y:S01]  /*1f50*/  ULOP3.LUT UR38, UR38, UR6, URZ, 0x3c, !UPT ;  /* 0x0000000626267292 */ /* 0x000fe2000f8e3c3f */
[----:B------:R-:W-:Y:S02]  /*1f60*/  IMAD.MOV.U32 R226, RZ, RZ, -0x1 ;  /* 0xffffffffffe27424 */ /* 0x000fe400078e00ff */
[----:B---3--:R-:W-:Y:S01]  /*1f70*/  IMAD R7, R0, 0x180, RZ ;  /* 0x0000018000077824 */ /* 0x008fe200078e02ff */
[----:B------:R-:W-:-:S04]  /*1f80*/  SHF.R.U32.HI R0, RZ, 0x2, R14 ;  /* 0x00000002ff007819 */ /* 0x000fc8000001160e */
[----:B------:R-:W-:-:S04]  /*1f90*/  LOP3.LUT R4, R7, 0x6, R4, 0xf8, !PT ;  /* 0x0000000607047812 */ /* 0x000fc800078ef804 */
[--C-:B------:R-:W-:Y:S02]  /*1fa0*/  SHF.R.S32.HI R5, RZ, 0x1f, R4.reuse ;  /* 0x0000001fff057819 */ /* 0x100fe40000011404 */
[----:B0-----:R-:W-:Y:S02]  /*1fb0*/  LOP3.LUT R3, R0, 0x7, RZ, 0xc0, !PT ;  /* 0x0000000700037812 */ /* 0x001fe400078ec0ff */
[----:B------:R-:W-:Y:S01]  /*1fc0*/  LOP3.LUT R0, R10, 0x1, RZ, 0xc0, !PT ;  /* 0x000000010a007812 */ /* 0x000fe200078ec0ff */
[----:B------:R-:W-:-:S04]  /*1fd0*/  IMAD.WIDE.U32 R12, R18, UR4, R4 ;  /* 0x00000004120c7c25 */ /* 0x000fc8000f8e0004 */
[----:B------:R-:W-:Y:S01]  /*1fe0*/  IMAD.IADD R13, R13, 0x1, R9 ;  /* 0x000000010d0d7824 */ /* 0x000fe200078e0209 */
[----:B------:R-:W-:Y:S01]  /*1ff0*/  IADD3 R9, RZ, -R6, -R3 ;  /* 0x80000006ff097210 */ /* 0x000fe20007ffe803 */
[----:B------:R-:W-:-:S05]  /*2000*/  IMAD.SHL.U32 R10, R0, 0x40, RZ ;  /* 0x00000040000a7824 */ /* 0x000fca00078e00ff */
[----:B-1----:R-:W-:Y:S01]  /*2010*/  LOP3.LUT R217, R10, 0x40, R3, 0xe2, !PT ;  /* 0x000000400ad97812 */ /* 0x002fe200078ee203 */
[----:B------:R-:W-:Y:S01]  /*2020*/  IMAD R3, R0, -0x40, R9 ;  /* 0xffffffc000037824 */ /* 0x000fe200078e0209 */
[----:B------:R-:W-:Y:S02]  /*2030*/  LOP3.LUT R0, R14, 0x3, RZ, 0xc0, !PT ;  /* 0x000000030e007812 */ /* 0x000fe400078ec0ff */
[----:B----4-:R-:W-:Y:S01]  /*2040*/  ISETP.GE.AND P0, PT, R7, R8, PT ;  /* 0x000000080700720c */ /* 0x010fe20003f06270 */
[----:B------:R-:W-:Y:S02]  /*2050*/  UIMAD.WIDE.U32 UR4, UR39, 0x24924925, URZ ;  /* 0x24924925270478a5 */ /* 0x000fe4000f8e003f */
[----:B------:R-:W-:Y:S02]  /*2060*/  IMAD R0, R0, -0x2, R8 ;  /* 0xfffffffe00007824 */ /* 0x000fe400078e0208 */
[----:B------:R-:W-:Y:S01]  /*2070*/  IMAD.SHL.U32 R8, R11, 0x80, RZ ;  /* 0x000000800b087824 */ /* 0x000fe200078e00ff */
[----:B------:R-:W-:-:S04]  /*2080*/  UIADD3 UR4, UR39, -UR5, URZ ;  /* 0x8000000527047290 */ /* 0x000fc8000fffe03f */
[----:B------:R-:W-:Y:S01]  /*2090*/  ISETP.GE.OR P0, PT, R8, UR7, P0 ;  /* 0x0000000708007c0c */ /* 0x000fe20008706670 */
[----:B------:R-:W-:Y:S01]  /*20a0*/  ULEA.HI UR4, UR4, UR5, URZ, 0x1f ;  /* 0x0000000504047291 */ /* 0x000fe2000f8ff83f */
[----:B------:R-:W-:-:S03]  /*20b0*/  IMAD.WIDE R14, R11, 0x80, RZ ;  /* 0x000000800b0e7825 */ /* 0x000fc600078e02ff */
[----:B------:R-:W-:Y:S01]  /*20c0*/  USHF.R.U32.HI UR4, URZ, 0x2, UR4 ;  /* 0x000000023f047899 */ /* 0x000fe20008011604 */
[----:B------:R-:W-:-:S03]  /*20d0*/  IADD3 R3, -R8, UR7, R3 ;  /* 0x0000000708037c10 */ /* 0x000fc6000fffe103 */
[----:B------:R-:W-:Y:S02]  /*20e0*/  @UP1 ULOP3.LUT UR38, UR38, 0x1, UR4, 0x78, !UPT ;  /* 0x0000000126261892 */ /* 0x000fe4000f8e7804 */
[----:B------:R-:W-:Y:S01]  /*20f0*/  UIMAD UR39, UR4, -0x7, UR39 ;  /* 0xfffffff9042778a4 */ /* 0x000fe2000f8e0227 */
[----:B------:R-:W-:Y:S02]  /*2100*/  IADD3 R0, -R7, R0, RZ ;  /* 0x0000000007007210 */ /* 0x000fe40007ffe1ff */
[----:B------:R-:W-:Y:S01]  /*2110*/  LOP3.LUT R217, R14, R217, R6, 0xfe, !PT ;  /* 0x000000d90ed97212 */ /* 0x000fe200078efe06 */
[----:B------:R-:W-:Y:S08]  /*2120*/  @P0 BRA `(.L_x_34) ;  /* 0x000000f000780947 */ /* 0x000ff00003800000 */
[----:B------:R-:W0:Y:S01]  /*2130*/  LDC.64 R6, c[0x0][0x5c8] ;  /* 0x00017200ff067b82 */ /* 0x000e220000000a00 */
[----:B-----5:R-:W-:Y:S01]  /*2140*/  FSETP.NEU.AND P2, PT, R23, RZ, PT ;  /* 0x000000ff1700720b */ /* 0x020fe20003f4d000 */
[----:B------:R-:W-:Y:S01]  /*2150*/  BSSY B0, `(.L_x_34) ;  /* 0x0000f1b000007945 */ /* 0x000fe20003800000 */
[----:B------:R-:W-:-:S04]  /*2160*/  ISETP.GT.AND P1, PT, R0, RZ, PT ;  /* 0x000000ff0000720c */ /* 0x000fc80003f24270 */
[----:B------:R-:W-:Y:S01]  /*2170*/  ISETP.GT.AND P0, PT, R3, RZ, P1 ;  /* 0x000000ff0300720c */ /* 0x000fe20000f04270 */
[-C--:B0-----:R-:W-:Y:S02]  /*2180*/  IMAD R8, R15, R6.reuse, RZ ;  /* 0x000000060f087224 */ /* 0x081fe400078e02ff */
[----:B------:R-:W-:-:S04]  /*2190*/  IMAD.WIDE.U32 R12, R217, R6, R12 ;  /* 0x00000006d90c7225 */ /* 0x000fc800078e000c */
[----:B------:R-:W-:-:S04]  /*21a0*/  IMAD R9, R217, R7, R8 ;  /* 0x00000007d9097224 */ /* 0x000fc800078e0208 */
[----:B------:R-:W-:Y:S01]  /*21b0*/  IMAD.IADD R11, R13, 0x1, R9 ;  /* 0x000000010d0b7824 */ /* 0x000fe200078e0209 */
[----:B------:R-:W-:Y:S06]  /*21c0*/  @!P2 BRA `(.L_x_35) ;  /* 0x000000a000d8a947 */ /* 0x000fec0003800000 */
[----:B------:R-:W0:Y:S01]  /*21d0*/  LDC.64 R220, c[0x0][0x5b8] ;  /* 0x00016e00ffdc7b82 */ /* 0x000e220000000a00 */
[----:B------:R-:W-:Y:S02]  /*21e0*/  ULDC.64 UR4, c[0x0][0x5c0] ;  /* 0x0001700000047ab9 */ /* 0x000fe40000000a00 */
[----:B------:R-:W-:-:S04]  /*21f0*/  LEA R10, P2, R12, UR4, 0x1 ;  /* 0x000000040c0a7c11 */ /* 0x000fc8000f8408ff */
[----:B------:R-:W-:Y:S01]  /*2200*/  LEA.HI.X R11, R12, UR5, R11, 0x1, P2 ;  /* 0x000000050c0b7c11 */ /* 0x000fe200090f0c0b */
[----:B------:R-:W1:Y:S08]  /*2210*/  LDC.64 R8, c[0x0][0x5b0] ;  /* 0x00016c00ff087b82 */ /* 0x000e700000000a00 */
[----:B------:R-:W2:Y:S01]  /*2220*/  LDC.64 R12, c[0x0][0x5a8] ;  /* 0x00016a00ff0c7b82 */ /* 0x000ea20000000a00 */
[----:B0-----:R-:W-:-:S04]  /*2230*/  IMAD R225, R21, R220, RZ ;  /* 0x000000dc15e17224 */ /* 0x001fc800078e02ff */
[C---:B------:R-:W-:Y:S02]  /*2240*/  IMAD R225, R18.reuse, R221, R225 ;  /* 0x000000dd12e17224 */ /* 0x040fe400078e02e1 */
[----:B-1----:R-:W-:Y:S02]  /*2250*/  IMAD R224, R15, R8, RZ ;  /* 0x000000080fe07224 */ /* 0x002fe400078e02ff */
[----:B------:R-:W-:-:S04]  /*2260*/  IMAD.WIDE.U32 R14, R18, R220, R4 ;  /* 0x000000dc120e7225 */ /* 0x000fc800078e0004 */
[----:B------:R-:W-:Y:S02]  /*2270*/  IMAD.IADD R21, R15, 0x1, R225 ;  /* 0x000000010f157824 */ /* 0x000fe400078e02e1 */
[----:B------:R-:W-:Y:S02]  /*2280*/  IMAD.MOV.U32 R20, RZ, RZ, R14 ;  /* 0x000000ffff147224 */ /* 0x000fe400078e000e */
[C---:B------:R-:W-:Y:S02]  /*2290*/  IMAD R224, R217.reuse, R9, R224 ;  /* 0x00000009d9e07224 */ /* 0x040fe400078e02e0 */
[----:B------:R-:W-:-:S05]  /*22a0*/  IMAD.WIDE.U32 R218, R217, R8, R20 ;  /* 0x00000008d9da7225 */ /* 0x000fca00078e0014 */
[----:B------:R-:W-:Y:S02]  /*22b0*/  IADD3 R219, R219, R224, RZ ;  /* 0x000000e0dbdb7210 */ /* 0x000fe40007ffe0ff */
[----:B--2---:R-:W-:-:S04]  /*22c0*/  LEA R222, P2, R218, R12, 0x1 ;  /* 0x0000000cdade7211 */ /* 0x004fc800078408ff */
[----:B------:R-:W-:-:S05]  /*22d0*/  LEA.HI.X R223, R218, R13, R219, 0x1, P2 ;  /* 0x0000000ddadf7211 */ /* 0x000fca00010f0cdb */
[----:B------:R0:W2:Y:S01]  /*22e0*/  @P0 LDG.E.LTC128B.U16 R221, desc[UR36][R222.64] ;  /* 0x00000024dedd0981 */ /* 0x0000a2000c1e1520 */
[----:B------:R-:W-:Y:S01]  /*22f0*/  BSSY B1, `(.L_x_36) ;  /* 0x0000010000017945 */ /* 0x000fe20003800000 */
[----:B0-----:R-:W-:-:S04]  /*2300*/  IMAD.WIDE.U32 R222, R217, R8, R4 ;  /* 0x00000008d9de7225 */ /* 0x001fc800078e0004 */
[----:B------:R-:W-:Y:S02]  /*2310*/  IMAD.IADD R223, R224, 0x1, R223 ;  /* 0x00000001e0df7824 */ /* 0x000fe400078e02df */
[----:B------:R-:W-:-:S04]  /*2320*/  IMAD.WIDE.U32 R222, R18, R220, R222 ;  /* 0x000000dc12de7225 */ /* 0x000fc800078e00de */
[----:B--2---:R-:W-:-:S05]  /*2330*/  HADD2.F32 R218, -RZ, R221.H0_H0 ;  /* 0x200000ddffda7230 */ /* 0x004fca0000004100 */
[----:B------:R-:W-:-:S04]  /*2340*/  FMUL R219, R218, R23 ;  /* 0x00000017dadb7220 */ /* 0x000fc80000400000 */
[----:B------:R-:W-:Y:S01]  /*2350*/  FFMA R219, R120, R216, R219 ;  /* 0x000000d878db7223 */ /* 0x000fe200000000db */
[----:B------:R-:W-:-:S04]  /*2360*/  IMAD.IADD R120, R225, 0x1, R223 ;  /* 0x00000001e1787824 */ /* 0x000fc800078e02df */
[----:B------:R-:W-:-:S05]  /*2370*/  F2FP.F16.F32.PACK_AB R219, RZ, R219 ;  /* 0x000000dbffdb723e */ /* 0x000fca00000000ff */
[----:B------:R0:W-:Y:S01]  /*2380*/  @P0 STG.E.U16 desc[UR36][R10.64], R219 ;  /* 0x000000db0a000986 */ /* 0x0001e2000c101524 */
[----:B------:R-:W-:-:S04]  /*2390*/  LEA R218, P0, R222, R12, 0x1 ;  /* 0x0000000cdeda7211 */ /* 0x000fc800078008ff */
[----:B0-----:R-:W-:Y:S02]  /*23a0*/  LEA.HI.X R219, R222, R13, R120, 0x1, P0 ;  /* 0x0000000ddedb7211 */ /* 0x001fe400000f0c78 */
[----:B------:R-:W-:-:S04]  /*23b0*/  ISETP.GT.AND P0, PT, R0, 0x1, PT ;  /* 0x000000010000780c */ /* 0x000fc80003f04270 */
[----:B------:R-:W-:-:S13]  /*23c0*/  ISETP.GT.AND P2, PT, R3, RZ, P0 ;  /* 0x000000ff0300720c */ /* 0x000fda0000744270 */
[----:B------:R-:W-:Y:S05]  /*23d0*/  @!P2 BRA `(.L_x_37) ;  /* 0x000000000004a947 */ /* 0x000fea0003800000 */
[----:B------:R0:W5:Y:S02]  /*23e0*/  LDG.E.LTC128B.U16 R221, desc[UR36][R218.64+0x2] ;  /* 0x00000224dadd7981 */ /* 0x000164000c1e1520 */
.L_x_37:
[----:B------:R-:W-:Y:S05]  /*23f0*/  BSYNC B1 ;  /* 0x0000000000017941 */ /* 0x000fea0003800000 */
.L_x_36:
[----:B-----5:R-:W-:Y:S01]  /*2400*/  HADD2.F32 R20, -RZ, R221.H0_H0 ;  /* 0x200000ddff147230 */ /* 0x020fe20000004100 */
[----:B------:R-:W-:Y:S01]  /*2410*/  ISETP.GT.AND P1, PT, R3, 0x8, P1 ;  /* 0x000000080300780c */ /* 0x000fe20000f24270 */
[----:B------:R-:W-:-:S03]  /*2420*/  IMAD.SHL.U32 R120, R8, 0x8, RZ ;  /* 0x0000000808787824 */ /* 0x000fc600078e00ff */
[----:B------:R-:W-:-:S04]  /*2430*/  FMUL R20, R20, R23 ;  /* 0x0000001714147220 */ /* 0x000fc80000400000 */
[----:B------:R-:W-:Y:S01]  /*2440*/  FFMA R20, R121, R216, R20 ;  /* 0x000000d879147223 */ /* 0x000fe20000000014 */
[----:B------:R-:W-:Y:S01]  /*2450*/  SHF.L.U64.HI R121, R8, 0x3, R9 ;  /* 0x0000000308797819 */ /* 0x000fe20000010209 */
[----:B------:R-:W-:-:S03]  /*2460*/  @P2 IMAD.MOV.U32 R9, RZ, RZ, R11 ;  /* 0x000000ffff092224 */ /* 0x000fc600078e000b */
[----:B------:R-:W-:Y:S01]  /*2470*/  F2FP.F16.F32.PACK_AB R20, RZ, R20 ;  /* 0x00000014ff14723e */ /* 0x000fe200000000ff */
[----:B------:R-:W-:-:S03]  /*2480*/  IMAD.WIDE.U32 R120, R217, R8, R120 ;  /* 0x00000008d9787225 */ /* 0x000fc600078e0078 */
[----:B------:R-:W-:Y:S01]  /*2490*/  PRMT R217, R20, 0x7610, R217 ;  /* 0x0000761014d97816 */ /* 0x000fe200000000d9 */
[----:B------:R-:W-:Y:S01]  /*24a0*/  @P2 IMAD.MOV.U32 R8, RZ, RZ, R10 ;  /* 0x000000ffff082224 */ /* 0x000fe200078e000a */
[----:B------:R-:W-:-:S04]  /*24b0*/  IADD3 R15, R224, R121, RZ ;  /* 0x00000079e00f7210 */ /* 0x000fc80007ffe0ff */
[----:B------:R1:W-:Y:S01]  /*24c0*/  @P2 STG.E.U16 desc[UR36][R8.64+0x2], R217 ;  /* 0x000002d908002986 */ /* 0x0003e2000c101524 */
[----:B------:R-:W-:-:S05]  /*24d0*/  IADD3 R14, P2, R14, R120, RZ ;  /* 0x000000780e0e7210 */ /* 0x000fca0007f5e0ff */
[----:B------:R-:W-:Y:S01]  /*24e0*/  IMAD.X R20, R15, 0x1, R21, P2 ;  /* 0x000000010f147824 */ /* 0x000fe200010e0615 */
[----:B-1----:R-:W-:-:S04]  /*24f0*/  LEA R8, P2, R14, R12, 0x1 ;  /* 0x0000000c0e087211 */ /* 0x002fc800078408ff */
[----:B------:R-:W-:-:S05]  /*2500*/  LEA.HI.X R9, R14, R13, R20, 0x1, P2 ;  /* 0x0000000d0e097211 */ /* 0x000fca00010f0c14 */
[----:B------:R-:W2:Y:S01]  /*2510*/  @P1 LDG.E.LTC128B.U16 R221, desc[UR36][R8.64] ;  /* 0x0000002408dd1981 */ /* 0x000ea2000c1e1520 */
[----:B------:R-:W-:Y:S01]  /*2520*/  IADD3 R120, P2, R4, R120, RZ ;  /* 0x0000007804787210 */ /* 0x000fe20007f5e0ff */
[----:B------:R-:W-:Y:S01]  /*2530*/  BSSY B1, `(.L_x_38) ;  /* 0x0000011000017945 */ /* 0x000fe20003800000 */
[----:B------:R-:W-:Y:S02]  /*2540*/  SHF.L.U64.HI R7, R6, 0x4, R7 ;  /* 0x0000000406077819 */ /* 0x000fe40000010207 */
[----:B------:R-:W-:Y:S01]  /*2550*/  ISETP.GT.AND P0, PT, R3, 0x8, P0 ;  /* 0x000000080300780c */ /* 0x000fe20000704270 */
[----:B------:R-:W-:Y:S02]  /*2560*/  IMAD.X R121, R5, 0x1, R15, P2 ;  /* 0x0000000105797824 */ /* 0x000fe400010e060f */
[----:B------:R-:W-:-:S04]  /*2570*/  IMAD.WIDE.U32 R120, R18, R220, R120 ;  /* 0x000000dc12787225 */ /* 0x000fc800078e0078 */
[----:B------:R-:W-:Y:S01]  /*2580*/  IMAD.IADD R225, R225, 0x1, R121 ;  /* 0x00000001e1e17824 */ /* 0x000fe200078e0279 */
[----:B------:R-:W-:-:S04]  /*2590*/  LEA R12, P2, R120, R12, 0x1 ;  /* 0x0000000c780c7211 */ /* 0x000fc800078408ff */
[----:B------:R-:W-:Y:S02]  /*25a0*/  LEA.HI.X R13, R120, R13, R225, 0x1, P2 ;  /* 0x0000000d780d7211 */ /* 0x000fe400010f0ce1 */
[----:B------:R-:W-:-:S05]  /*25b0*/  LEA R6, P2, R6, R10, 0x4 ;  /* 0x0000000a06067211 */ /* 0x000fca00078420ff */
[----:B------:R-:W-:Y:S02]  /*25c0*/  IMAD.X R7, R7, 0x1, R11, P2 ;  /* 0x0000000107077824 */ /* 0x000fe400010e060b */
[----:B--2---:R-:W-:-:S05]  /*25d0*/  HADD2.F32 R4, -RZ, R221.H0_H0 ;  /* 0x200000ddff047230 */ /* 0x004fca0000004100 */
[----:B------:R-:W-:-:S04]  /*25e0*/  FMUL R5, R4, R23 ;  /* 0x0000001704057220 */ /* 0x000fc80000400000 */
[----:B------:R-:W-:-:S05]  /*25f0*/  FFMA R5, R122, R216, R5 ;  /* 0x000000d87a057223 */ /* 0x000fca0000000005 */
[----:B------:R-:W-:-:S05]  /*2600*/  F2FP.F16.F32.PACK_AB R5, RZ, R5 ;  /* 0x00000005ff05723e */ /* 0x000fca00000000ff */
[----:B------:R1:W-:Y:S01]  /*2610*/  @P1 STG.E.U16 desc[UR36][R6.64], R5 ;  /* 0x0000000506001986 */ /* 0x0003e2000c101524 */
[----:B------:R-:W-:Y:S05]  /*2620*/  @!P0 BRA `(.L_x_39) ;  /* 0x0000000000048947 */ /* 0x000fea0003800000 */
[----:B------:R2:W5:Y:S02]  /*2630*/  LDG.E.LTC128B.U16 R221, desc[UR36][R12.64+0x2] ;  /* 0x000002240cdd7981 */ /* 0x000564000c1e1520 */
.L_x_39:
[----:B------:R-:W-:Y:S05]  /*2640*/  BSYNC B1 ;  /* 0x0000000000017941 */ /* 0x000fea0003800000 */
.L_x_38:
[----:B-----5:R-:W-:Y:S01]  /*2650*/  HADD2.F32 R4, -RZ, R221.H0_H0 ;  /* 0x200000ddff047230 */ /* 0x020fe20000004100 */
[----:B-1----:R-:W-:Y:S01]  /*2660*/  @P0 MOV R5, R7 ;  /* 0x0000000700050202 */ /* 0x002fe20000000f00 */
[----:B------:R-:W-:Y:S01]  /*2670*/  BSSY B1, `(.L_x_40) ;  /* 0x000000b000017945 */ /* 0x000fe20003800000 */
[----:B------:R-:W-:Y:S02]  /*2680*/  ISETP.GT.AND P1, PT, R0, 0x8, PT ;  /* 0x000000080000780c */ /* 0x000fe40003f24270 */
[----:B------:R-:W-:Y:S02]  /*2690*/  FMUL R4, R4, R23 ;  /* 0x0000001704047220 */ /* 0x000fe40000400000 */
[----:B------:R-:W-:Y:S02]  /*26a0*/  ISETP.GT.AND P2, PT, R3, RZ, P1 ;  /* 0x000000ff0300720c */ /* 0x000fe40000f44270 */
[----:B------:R-:W-:-:S05]  /*26b0*/  FFMA R4, R123, R216, R4 ;  /* 0x000000d87b047223 */ /* 0x000fca0000000004 */
[----:B------:R-:W-:-:S04]  /*26c0*/  F2FP.F16.F32.PACK_AB R4, RZ, R4 ;  /* 0x00000004ff04723e */ /* 0x000fc800000000ff */
[----:B------:R-:W-:Y:S01]  /*26d0*/  PRMT R8, R4, 0x7610, R8 ;  /* 0x0000761004087816 */ /* 0x000fe20000000008 */
[----:B------:R-:W-:-:S05]  /*26e0*/  @P0 IMAD.MOV.U32 R4, RZ, RZ, R6 ;  /* 0x000000ffff040224 */ /* 0x000fca00078e0006 */
[----:B------:R1:W-:Y:S01]  /*26f0*/  @P0 STG.E.U16 desc[UR36][R4.64+0x2], R8 ;  /* 0x0000020804000986 */ /* 0x0003e2000c101524 */
[----:B------:R-:W-:Y:S05]  /*2700*/  @!P2 BRA `(.L_x_41) ;  /* 0x000000000004a947 */ /* 0x000fea0003800000 */
[----:B------:R3:W5:Y:S02]  /*2710*/  LDG.E.LTC128B.U16 R221, desc[UR36][R218.64+0x10] ;  /* 0x00001024dadd7981 */ /* 0x000764000c1e1520 */
.L_x_41:
[----:B------:R-:W-:Y:S05]  /*2720*/  BSYNC B1 ;  /* 0x0000000000017941 */ /* 0x000fea0003800000 */
.L_x_40:
[----:B-1---5:R-:W-:Y:S01]  /*2730*/  HADD2.F32 R4, -RZ, R221.H0_H0 ;  /* 0x200000ddff047230 */ /* 0x022fe20000004100 */
[----:B------:R-:W-:Y:S01]  /*2740*/  ISETP.GT.AND P0, PT, R0, 0x9, PT ;  /* 0x000000090000780c */ /* 0x000fe20003f04270 */
[----:B------:R-:W-:Y:S03]  /*2750*/  BSSY B1, `(.L_x_42) ;  /* 0x000000b000017945 */ /* 0x000fe60003800000 */
[----:B------:R-:W-:Y:S01]  /*2760*/  FMUL R5, R4, R23 ;  /* 0x0000001704057220 */ /* 0x000fe20000400000 */
[----:B------:R-:W-:Y:S01]  /*2770*/  @P2 IMAD.MOV.U32 R4, RZ, RZ, R10 ;  /* 0x000000ffff042224 */ /* 0x000fe200078e000a */
        /* <DEDUP_REMOVED lines=8> */
.L_x_43:
[----:B------:R-:W-:Y:S05]  /*2800*/  BSYNC B1 ;  /* 0x0000000000017941 */ /* 0x000fea0003800000 */
.L_x_42:
[----:B-1---5:R-:W-:Y:S01]  /*2810*/  HADD2.F32 R4, -RZ, R221.H0_H0 ;  /* 0x200000ddff047230 */ /* 0x022fe20000004100 */
[----:B------:R-:W-:Y:S01]  /*2820*/  ISETP.GT.AND P1, PT, R3, 0x8, P1 ;  /* 0x000000080300780c */ /* 0x000fe20000f24270 */
[----:B------:R-:W-:Y:S01]  /*2830*/  @P3 IMAD.MOV.U32 R5, RZ, RZ, R11 ;  /* 0x000000ffff053224 */ /* 0x000fe200078e000b */
[----:B------:R-:W-:Y:S02]  /*2840*/  BSSY B1, `(.L_x_44) ;  /* 0x0000009000017945 */ /* 0x000fe40003800000 */
[----:B------:R-:W-:-:S04]  /*2850*/  FMUL R4, R4, R23 ;  /* 0x0000001704047220 */ /* 0x000fc80000400000 */
[----:B------:R-:W-:-:S05]  /*2860*/  FFMA R4, R125, R216, R4 ;  /* 0x000000d87d047223 */ /* 0x000fca0000000004 */
[----:B------:R-:W-:-:S04]  /*2870*/  F2FP.F16.F32.PACK_AB R4, RZ, R4 ;  /* 0x00000004ff04723e */ /* 0x000fc800000000ff */
[----:B------:R-:W-:Y:S01]  /*2880*/  PRMT R8, R4, 0x7610, R8 ;  /* 0x0000761004087816 */ /* 0x000fe20000000008 */
[----:B------:R-:W-:-:S05]  /*2890*/  @P3 IMAD.MOV.U32 R4, RZ, RZ, R10 ;  /* 0x000000ffff043224 */ /* 0x000fca00078e000a */
[----:B------:R1:W-:Y:S01]  /*28a0*/  @P3 STG.E.U16 desc[UR36][R4.64+0x12], R8 ;  /* 0x0000120804003986 */ /* 0x0003e2000c101524 */
[----:B------:R-:W-:Y:S05]  /*28b0*/  @!P1 BRA `(.L_x_45) ;  /* 0x0000000000049947 */ /* 0x000fea0003800000 */
[----:B------:R0:W5:Y:S02]  /*28c0*/  LDG.E.LTC128B.U16 R221, desc[UR36][R12.64+0x10] ;  /* 0x000010240cdd7981 */ /* 0x000164000c1e1520 */
.L_x_45:
[----:B------:R-:W-:Y:S05]  /*28d0*/  BSYNC B1 ;  /* 0x0000000000017941 */ /* 0x000fea0003800000 */
.L_x_44:
[----:B-1---5:R-:W-:Y:S01]  /*28e0*/  HADD2.F32 R4, -RZ, R221.H0_H0 ;  /* 0x200000ddff047230 */ /* 0x022fe20000004100 */
[----:B------:R-:W-:Y:S01]  /*28f0*/  ISETP.GT.AND P0, PT, R3, 0x8, P0 ;  /* 0x000000080300780c */ /* 0x000fe20000704270 */
[----:B------:R-:W-:Y:S03]  /*2900*/  BSSY B1, `(.L_x_46) ;  /* 0x000000a000017945 */ /* 0x000fe60003800000 */
[----:B------:R-:W-:Y:S01]  /*2910*/  FMUL R5, R4, R23 ;  /* 0x0000001704057220 */ /* 0x000fe20000400000 */
[----:B------:R-:W-:-:S03]  /*2920*/  @P1 IMAD.MOV.U32 R4, RZ, RZ, R6 ;  /* 0x000000ffff041224 */ /* 0x000fc600078e0006 */
[----:B------:R-:W-:-:S05]  /*2930*/  FFMA R5, R126, R216, R5 ;  /* 0x000000d87e057223 */ /* 0x000fca0000000005 */
[----:B------:R-:W-:-:S04]  /*2940*/  F2FP.F16.F32.PACK_AB R5, RZ, R5 ;  /* 0x00000005ff05723e */ /* 0x000fc800000000ff */
[----:B------:R-:W-:Y:S02]  /*2950*/  PRMT R8, R5, 0x7610, R8 ;  /* 0x0000761005087816 */ /* 0x000fe40000000008 */
[----:B------:R-:W-:-:S05]  /*2960*/  @P1 MOV R5, R7 ;  /* 0x0000000700051202 */ /* 0x000fca0000000f00 */
[----:B------:R1:W-:Y:S01]  /*2970*/  @P1 STG.E.U16 desc[UR36][R4.64+0x10], R8 ;  /* 0x0000100804001986 */ /* 0x0003e2000c101524 */
[----:B------:R-:W-:Y:S05]  /*2980*/  @!P0 BRA `(.L_x_47) ;  /* 0x0000000000048947 */ /* 0x000fea0003800000 */
[----:B------:R0:W5:Y:S02]  /*2990*/  LDG.E.LTC128B.U16 R221, desc[UR36][R12.64+0x12] ;  /* 0x000012240cdd7981 */ /* 0x000164000c1e1520 */
.L_x_47:
[----:B------:R-:W-:Y:S05]  /*29a0*/  BSYNC B1 ;  /* 0x0000000000017941 */ /* 0x000fea0003800000 */
.L_x_46:
[----:B-1---5:R-:W-:Y:S01]  /*29b0*/  HADD2.F32 R4, -RZ, R221.H0_H0 ;  /* 0x200000ddff047230 */ /* 0x022fe20000004100 */
[----:B------:R-:W-:Y:S01]  /*29c0*/  ISETP.GT.AND P1, PT, R0, 0x10, PT ;  /* 0x000000100000780c */ /* 0x000fe20003f24270 */
[----:B------:R-:W-:Y:S01]  /*29d0*/  @P0 IMAD.MOV.U32 R5, RZ, RZ, R7 ;  /* 0x000000ffff050224 */ /* 0x000fe200078e0007 */
[----:B------:R-:W-:Y:S02]  /*29e0*/  BSSY B1, `(.L_x_48) ;  /* 0x000000a000017945 */ /* 0x000fe40003800000 */
[----:B------:R-:W-:Y:S01]  /*29f0*/  FMUL R4, R4, R23 ;  /* 0x0000001704047220 */ /* 0x000fe20000400000 */
[----:B------:R-:W-:-:S03]  /*2a00*/  ISETP.GT.AND P2, PT, R3, RZ, P1 ;  /* 0x000000ff0300720c */ /* 0x000fc60000f44270 */
[----:B------:R-:W-:-:S05]  /*2a10*/  FFMA R4, R127, R216, R4 ;  /* 0x000000d87f047223 */ /* 0x000fca0000000004 */
[----:B------:R-:W-:-:S04]  /*2a20*/  F2FP.F16.F32.PACK_AB R4, RZ, R4 ;  /* 0x00000004ff04723e */ /* 0x000fc800000000ff */
[----:B------:R-:W-:Y:S01]  /*2a30*/  PRMT R8, R4, 0x7610, R8 ;  /* 0x0000761004087816 */ /* 0x000fe20000000008 */
[----:B------:R-:W-:-:S05]  /*2a40*/  @P0 IMAD.MOV.U32 R4, RZ, RZ, R6 ;  /* 0x000000ffff040224 */ /* 0x000fca00078e0006 */
[----:B------:R1:W-:Y:S01]  /*2a50*/  @P0 STG.E.U16 desc[UR36][R4.64+0x12], R8 ;  /* 0x0000120804000986 */ /* 0x0003e2000c101524 */
[----:B------:R-:W-:Y:S05]  /*2a60*/  @!P2 BRA `(.L_x_49) ;  /* 0x000000000004a947 */ /* 0x000fea0003800000 */
[----:B------:R0:W5:Y:S02]  /*2a70*/  LDG.E.LTC128B.U16 R221, desc[UR36][R218.64+0x20] ;  /* 0x00002024dadd7981 */ /* 0x000164000c1e1520 */
.L_x_49:
[----:B------:R-:W-:Y:S05]  /*2a80*/  BSYNC B1 ;  /* 0x0000000000017941 */ /* 0x000fea0003800000 */
.L_x_48:
        /* <DEDUP_REMOVED lines=13> */
.L_x_51:
[----:B------:R-:W-:Y:S05]  /*2b60*/  BSYNC B1 ;  /* 0x0000000000017941 */ /* 0x000fea0003800000 */
.L_x_50:
[----:B-1---5:R-:W-:Y:S01]  /*2b70*/  HADD2.F32 R4, -RZ, R221.H0_H0 ;  /* 0x200000ddff047230 */ /* 0x022fe20000004100 */
[----:B------:R-:W-:Y:S01]  /*2b80*/  @P3 MOV R5, R11 ;  /* 0x0000000b00053202 */ /* 0x000fe20000000f00 */
[----:B------:R-:W-:Y:S01]  /*2b90*/  BSSY B1, `(.L_x_52) ;  /* 0x000000a000017945 */ /* 0x000fe20003800000 */
[----:B------:R-:W-:Y:S02]  /*2ba0*/  ISETP.GT.AND P1, PT, R3, 0x8, P1 ;  /* 0x000000080300780c */ /* 0x000fe40000f24270 */
        /* <DEDUP_REMOVED lines=8> */
.L_x_53:
[----:B------:R-:W-:Y:S05]  /*2c30*/  BSYNC B1 ;  /* 0x0000000000017941 */ /* 0x000fea0003800000 */
.L_x_52:
[----:B-1---5:R-:W-:Y:S01]  /*2c40*/  HADD2.F32 R4, -RZ, R221.H0_H0 ;  /* 0x200000ddff047230 */ /* 0x022fe20000004100 */
[----:B------:R-:W-:Y:S01]  /*2c50*/  ISETP.GT.AND P0, PT, R3, 0x8, P0 ;  /* 0x000000080300780c */ /* 0x000fe20000704270 */
[----:B------:R-:W-:Y:S03]  /*2c60*/  BSSY B1, `(.L_x_54) ;  /* 0x000000a000017945 */ /* 0x000fe60003800000 */
[----:B------:R-:W-:Y:S01]  /*2c70*/  FMUL R5, R4, R23 ;  /* 0x0000001704057220 */ /* 0x000fe20000400000 */
[----:B------:R-:W-:-:S03]  /*2c80*/  @P1 IMAD.MOV.U32 R4, RZ, RZ, R6 ;  /* 0x000000ffff041224 */ /* 0x000fc600078e0006 */
[----:B------:R-:W-:-:S05]  /*2c90*/  FFMA R5, R130, R216, R5 ;  /* 0x000000d882057223 */ /* 0x000fca0000000005 */
[----:B------:R-:W-:-:S04]  /*2ca0*/  F2FP.F16.F32.PACK_AB R5, RZ, R5 ;  /* 0x00000005ff05723e */ /* 0x000fc800000000ff */
[----:B------:R-:W-:Y:S01]  /*2cb0*/  PRMT R8, R5, 0x7610, R8 ;  /* 0x0000761005087816 */ /* 0x000fe20000000008 */
[----:B------:R-:W-:-:S05]  /*2cc0*/  @P1 IMAD.MOV.U32 R5, RZ, RZ, R7 ;  /* 0x000000ffff051224 */ /* 0x000fca00078e0007 */
[----:B------:R1:W-:Y:S01]  /*2cd0*/  @P1 STG.E.U16 desc[UR36][R4.64+0x20], R8 ;  /* 0x0000200804001986 */ /* 0x0003e2000c101524 */
[----:B------:R-:W-:Y:S05]  /*2ce0*/  @!P0 BRA `(.L_x_55) ;  /* 0x0000000000048947 */ /* 0x000fea0003800000 */
[----:B------:R0:W5:Y:S02]  /*2cf0*/  LDG.E.LTC128B.U16 R221, desc[UR36][R12.64+0x22] ;  /* 0x000022240cdd7981 */ /* 0x000164000c1e1520 */
.L_x_55:
[----:B------:R-:W-:Y:S05]  /*2d00*/  BSYNC B1 ;  /* 0x0000000000017941 */ /* 0x000fea0003800000 */
.L_x_54:
        /* <DEDUP_REMOVED lines=13> */
.L_x_57:
[----:B------:R-:W-:Y:S05]  /*2de0*/  BSYNC B1 ;  /* 0x0000000000017941 */ /* 0x000fea0003800000 */
.L_x_56:
        /* <DEDUP_REMOVED lines=8> */
[----:B------:R-:W-:Y:S02]  /*2e70*/  PRMT R8, R5, 0x7610, R8 ;  /* 0x0000761005087816 */ /* 0x000fe40000000008 */
[----:B------:R-:W-:-:S05]  /*2e80*/  @P2 MOV R5, R11 ;  /* 0x0000000b00052202 */ /* 0x000fca0000000f00 */
[----:B------:R1:W-:Y:S01]  /*2e90*/  @P2 STG.E.U16 desc[UR36][R4.64+0x30], R8 ;  /* 0x0000300804002986 */ /* 0x0003e2000c101524 */
[----:B------:R-:W-:Y:S05]  /*2ea0*/  @!P3 BRA `(.L_x_59) ;  /* 0x000000000004b947 */ /* 0x000fea0003800000 */
[----:B------:R0:W5:Y:S02]  /*2eb0*/  LDG.E.LTC128B.U16 R221, desc[UR36][R218.64+0x32] ;  /* 0x00003224dadd7981 */ /* 0x000164000c1e1520 */
.L_x_59:
[----:B------:R-:W-:Y:S05]  /*2ec0*/  BSYNC B1 ;  /* 0x0000000000017941 */ /* 0x000fea0003800000 */
.L_x_58:
        /* <DEDUP_REMOVED lines=12> */
.L_x_61:
[----:B------:R-:W-:Y:S05]  /*2f90*/  BSYNC B1 ;  /* 0x0000000000017941 */ /* 0x000fea0003800000 */
.L_x_60:
        /* <DEDUP_REMOVED lines=12> */
.L_x_63:
[----:B------:R-:W-:Y:S05]  /*3060*/  BSYNC B1 ;  /* 0x0000000000017941 */ /* 0x000fea0003800000 */
.L_x_62:
[----:B-1---5:R-:W-:Y:S01]  /*3070*/  HADD2.F32 R4, -RZ, R221.H0_H0 ;  /* 0x200000ddff047230 */ /* 0x022fe20000004100 */
[----:B------:R-:W-:Y:S01]  /*3080*/  @P0 MOV R5, R7 ;  /* 0x0000000700050202 */ /* 0x000fe20000000f00 */
        /* <DEDUP_REMOVED lines=11> */
.L_x_65:
[----:B------:R-:W-:Y:S05]  /*3140*/  BSYNC B1 ;  /* 0x0000000000017941 */ /* 0x000fea0003800000 */
.L_x_64:
        /* <DEDUP_REMOVED lines=13> */
.L_x_67:
[----:B------:R-:W-:Y:S05]  /*3220*/  BSYNC B1 ;  /* 0x0000000000017941 */ /* 0x000fea0003800000 */
.L_x_66:
        /* <DEDUP_REMOVED lines=12> */
.L_x_69:
[----:B------:R-:W-:Y:S05]  /*32f0*/  BSYNC B1 ;  /* 0x0000000000017941 */ /* 0x000fea0003800000 */
.L_x_68:
        /* <DEDUP_REMOVED lines=12> */
.L_x_71:
[----:B------:R-:W-:Y:S05]  /*33c0*/  BSYNC B1 ;  /* 0x0000000000017941 */ /* 0x000fea0003800000 */
.L_x_70:
        /* <DEDUP_REMOVED lines=13> */
.L_x_73:
[----:B------:R-:W-:Y:S05]  /*34a0*/  BSYNC B1 ;  /* 0x0000000000017941 */ /* 0x000fea0003800000 */
.L_x_72:
        /* <DEDUP_REMOVED lines=13> */
.L_x_75:
[----:B------:R-:W-:Y:S05]  /*3580*/  BSYNC B1 ;  /* 0x0000000000017941 */ /* 0x000fea0003800000 */
.L_x_74:
        /* <DEDUP_REMOVED lines=12> */
.L_x_77:
[----:B------:R-:W-:Y:S05]  /*3650*/  BSYNC B1 ;  /* 0x0000000000017941 */ /* 0x000fea0003800000 */
.L_x_76:
        /* <DEDUP_REMOVED lines=12> */
.L_x_79:
[----:B------:R-:W-:Y:S05]  /*3720*/  BSYNC B1 ;  /* 0x0000000000017941 */ /* 0x000fea0003800000 */
.L_x_78:
        /* <DEDUP_REMOVED lines=13> */
.L_x_81:
[----:B------:R-:W-:Y:S05]  /*3800*/  BSYNC B1 ;  /* 0x0000000000017941 */ /* 0x000fea0003800000 */
.L_x_80:
        /* <DEDUP_REMOVED lines=13> */
.L_x_83:
[----:B------:R-:W-:Y:S05]  /*38e0*/  BSYNC B1 ;  /* 0x0000000000017941 */ /* 0x000fea0003800000 */
.L_x_82:
        /* <DEDUP_REMOVED lines=12> */
.L_x_85:
[----:B------:R-:W-:Y:S05]  /*39b0*/  BSYNC B1 ;  /* 0x0000000000017941 */ /* 0x000fea0003800000 */
.L_x_84:
        /* <DEDUP_REMOVED lines=12> */
.L_x_87:
[----:B------:R-:W-:Y:S05]  /*3a80*/  BSYNC B1 ;  /* 0x0000000000017941 */ /* 0x000fea0003800000 */
.L_x_86:
        /* <DEDUP_REMOVED lines=13> */
.L_x_89:
[----:B------:R-:W-:Y:S05]  /*3b60*/  BSYNC B1 ;  /* 0x0000000000017941 */ /* 0x000fea0003800000 */
.L_x_88:
        /* <DEDUP_REMOVED lines=13> */
.L_x_91:
[----:B------:R-:W-:Y:S05]  /*3c40*/  BSYNC B1 ;  /* 0x0000000000017941 */ /* 0x000fea0003800000 */
.L_x_90:
        /* <DEDUP_REMOVED lines=12> */
.L_x_93:
[----:B------:R-:W-:Y:S05]  /*3d10*/  BSYNC B1 ;  /* 0x0000000000017941 */ /* 0x000fea0003800000 */
.L_x_92:
        /* <DEDUP_REMOVED lines=12> */
.L_x_95:
[----:B------:R-:W-:Y:S05]  /*3de0*/  BSYNC B1 ;  /* 0x0000000000017941 */ /* 0x000fea0003800000 */
.L_x_94:
        /* <DEDUP_REMOVED lines=13> */
.L_x_97:
[----:B------:R-:W-:Y:S05]  /*3ec0*/  BSYNC B1 ;  /* 0x0000000000017941 */ /* 0x000fea0003800000 */
.L_x_96:
        /* <DEDUP_REMOVED lines=13> */
.L_x_99:
[----:B------:R-:W-:Y:S05]  /*3fa0*/  BSYNC B1 ;  /* 0x0000000000017941 */ /* 0x000fea0003800000 */
.L_x_98:
        /* <DEDUP_REMOVED lines=12> */
.L_x_101:
[----:B------:R-:W-:Y:S05]  /*4070*/  BSYNC B1 ;  /* 0x0000000000017941 */ /* 0x000fea0003800000 */
.L_x_100:
        /* <DEDUP_REMOVED lines=12> */
.L_x_103:
[----:B------:R-:W-:Y:S05]  /*4140*/  BSYNC B1 ;  /* 0x0000000000017941 */ /* 0x000fea0003800000 */
.L_x_102:
        /* <DEDUP_REMOVED lines=13> */
.L_x_105:
[----:B------:R-:W-:Y:S05]  /*4220*/  BSYNC B1 ;  /* 0x0000000000017941 */ /* 0x000fea0003800000 */
.L_x_104:
        /* <DEDUP_REMOVED lines=13> */
.L_x_107:
[----:B------:R-:W-:Y:S05]  /*4300*/  BSYNC B1 ;  /* 0x0000000000017941 */ /* 0x000fea0003800000 */
.L_x_106:
        /* <DEDUP_REMOVED lines=12> */
.L_x_109:
[----:B------:R-:W-:Y:S05]  /*43d0*/  BSYNC B1 ;  /* 0x0000000000017941 */ /* 0x000fea0003800000 */
.L_x_108:
        /* <DEDUP_REMOVED lines=12> */
.L_x_111:
[----:B------:R-:W-:Y:S05]  /*44a0*/  BSYNC B1 ;  /* 0x0000000000017941 */ /* 0x000fea0003800000 */
.L_x_110:
        /* <DEDUP_REMOVED lines=13> */
.L_x_113:
[----:B------:R-:W-:Y:S05]  /*4580*/  BSYNC B1 ;  /* 0x0000000000017941 */ /* 0x000fea0003800000 */
.L_x_112:
        /* <DEDUP_REMOVED lines=13> */
.L_x_115:
[----:B------:R-:W-:Y:S05]  /*4660*/  BSYNC B1 ;  /* 0x0000000000017941 */ /* 0x000fea0003800000 */
.L_x_114:
        /* <DEDUP_REMOVED lines=12> */
.L_x_117:
[----:B------:R-:W-:Y:S05]  /*4730*/  BSYNC B1 ;  /* 0x0000000000017941 */ /* 0x000fea0003800000 */
.L_x_116:
        /* <DEDUP_REMOVED lines=12> */
.L_x_119:
[----:B------:R-:W-:Y:S05]  /*4800*/  BSYNC B1 ;  /* 0x0000000000017941 */ /* 0x000fea0003800000 */
.L_x_118:
        /* <DEDUP_REMOVED lines=13> */
.L_x_121:
[----:B------:R-:W-:Y:S05]  /*48e0*/  BSYNC B1 ;  /* 0x0000000000017941 */ /* 0x000fea0003800000 */
.L_x_120:
        /* <DEDUP_REMOVED lines=13> */
.L_x_123:
[----:B------:R-:W-:Y:S05]  /*49c0*/  BSYNC B1 ;  /* 0x0000000000017941 */ /* 0x000fea0003800000 */
.L_x_122:
        /* <DEDUP_REMOVED lines=12> */
.L_x_125:
[----:B------:R-:W-:Y:S05]  /*4a90*/  BSYNC B1 ;  /* 0x0000000000017941 */ /* 0x000fea0003800000 */
.L_x_124:
        /* <DEDUP_REMOVED lines=12> */
.L_x_127:
[----:B------:R-:W-:Y:S05]  /*4b60*/  BSYNC B1 ;  /* 0x0000000000017941 */ /* 0x000fea0003800000 */
.L_x_126:
        /* <DEDUP_REMOVED lines=13> */
.L_x_129:
[----:B------:R-:W-:Y:S05]  /*4c40*/  BSYNC B1 ;  /* 0x0000000000017941 */ /* 0x000fea0003800000 */
.L_x_128:
        /* <DEDUP_REMOVED lines=13> */
.L_x_131:
[----:B------:R-:W-:Y:S05]  /*4d20*/  BSYNC B1 ;  /* 0x0000000000017941 */ /* 0x000fea0003800000 */
.L_x_130:
        /* <DEDUP_REMOVED lines=12> */
.L_x_133:
[----:B------:R-:W-:Y:S05]  /*4df0*/  BSYNC B1 ;  /* 0x0000000000017941 */ /* 0x000fea0003800000 */
.L_x_132:
        /* <DEDUP_REMOVED lines=12> */
.L_x_135:
[----:B------:R-:W-:Y:S05]  /*4ec0*/  BSYNC B1 ;  /* 0x0000000000017941 */ /* 0x000fea0003800000 */
.L_x_134:
        /* <DEDUP_REMOVED lines=13> */
.L_x_137:
[----:B------:R-:W-:Y:S05]  /*4fa0*/  BSYNC B1 ;  /* 0x0000000000017941 */ /* 0x000fea0003800000 */
.L_x_136:
        /* <DEDUP_REMOVED lines=13> */
.L_x_139:
[----:B------:R-:W-:Y:S05]  /*5080*/  BSYNC B1 ;  /* 0x0000000000017941 */ /* 0x000fea0003800000 */
.L_x_138:
        /* <DEDUP_REMOVED lines=12> */
.L_x_141:
[----:B------:R-:W-:Y:S05]  /*5150*/  BSYNC B1 ;  /* 0x0000000000017941 */ /* 0x000fea0003800000 */
.L_x_140:
        /* <DEDUP_REMOVED lines=12> */
.L_x_143:
[----:B------:R-:W-:Y:S05]  /*5220*/  BSYNC B1 ;  /* 0x0000000000017941 */ /* 0x000fea0003800000 */
.L_x_142:
        /* <DEDUP_REMOVED lines=13> */
.L_x_145:
[----:B------:R-:W-:Y:S05]  /*5300*/  BSYNC B1 ;  /* 0x0000000000017941 */ /* 0x000fea0003800000 */
.L_x_144:
        /* <DEDUP_REMOVED lines=13> */
.L_x_147:
[----:B------:R-:W-:Y:S05]  /*53e0*/  BSYNC B1 ;  /* 0x0000000000017941 */ /* 0x000fea0003800000 */
.L_x_146:
        /* <DEDUP_REMOVED lines=12> */
.L_x_149:
[----:B------:R-:W-:Y:S05]  /*54b0*/  BSYNC B1 ;  /* 0x0000000000017941 */ /* 0x000fea0003800000 */
.L_x_148:
        /* <DEDUP_REMOVED lines=12> */
.L_x_151:
[----:B------:R-:W-:Y:S05]  /*5580*/  BSYNC B1 ;  /* 0x0000000000017941 */ /* 0x000fea0003800000 */
.L_x_150:
        /* <DEDUP_REMOVED lines=13> */
.L_x_153:
[----:B------:R-:W-:Y:S05]  /*5660*/  BSYNC B1 ;  /* 0x0000000000017941 */ /* 0x000fea0003800000 */
.L_x_152:
        /* <DEDUP_REMOVED lines=13> */
.L_x_155:
[----:B------:R-:W-:Y:S05]  /*5740*/  BSYNC B1 ;  /* 0x0000000000017941 */ /* 0x000fea0003800000 */
.L_x_154:
        /* <DEDUP_REMOVED lines=12> */
.L_x_157:
[----:B------:R-:W-:Y:S05]  /*5810*/  BSYNC B1 ;  /* 0x0000000000017941 */ /* 0x000fea0003800000 */
.L_x_156:
        /* <DEDUP_REMOVED lines=12> */
.L_x_159:
[----:B------:R-:W-:Y:S05]  /*58e0*/  BSYNC B1 ;  /* 0x0000000000017941 */ /* 0x000fea0003800000 */
.L_x_158:
        /* <DEDUP_REMOVED lines=13> */
.L_x_161:
[----:B------:R-:W-:Y:S05]  /*59c0*/  BSYNC B1 ;  /* 0x0000000000017941 */ /* 0x000fea0003800000 */
.L_x_160:
        /* <DEDUP_REMOVED lines=13> */
.L_x_163:
[----:B------:R-:W-:Y:S05]  /*5aa0*/  BSYNC B1 ;  /* 0x0000000000017941 */ /* 0x000fea0003800000 */
.L_x_162:
        /* <DEDUP_REMOVED lines=12> */
.L_x_165:
[----:B------:R-:W-:Y:S05]  /*5b70*/  BSYNC B1 ;  /* 0x0000000000017941 */ /* 0x000fea0003800000 */
.L_x_164:
        /* <DEDUP_REMOVED lines=12> */
.L_x_167:
[----:B------:R-:W-:Y:S05]  /*5c40*/  BSYNC B1 ;  /* 0x0000000000017941 */ /* 0x000fea0003800000 */
.L_x_166:
        /* <DEDUP_REMOVED lines=13> */
.L_x_169:
[----:B------:R-:W-:Y:S05]  /*5d20*/  BSYNC B1 ;  /* 0x0000000000017941 */ /* 0x000fea0003800000 */
.L_x_168:
        /* <DEDUP_REMOVED lines=13> */
.L_x_171:
[----:B------:R-:W-:Y:S05]  /*5e00*/  BSYNC B1 ;  /* 0x0000000000017941 */ /* 0x000fea0003800000 */
.L_x_170:
        /* <DEDUP_REMOVED lines=12> */
.L_x_173:
[----:B------:R-:W-:Y:S05]  /*5ed0*/  BSYNC B1 ;  /* 0x0000000000017941 */ /* 0x000fea0003800000 */
.L_x_172:
        /* <DEDUP_REMOVED lines=12> */
.L_x_175:
[----:B------:R-:W-:Y:S05]  /*5fa0*/  BSYNC B1 ;  /* 0x0000000000017941 */ /* 0x000fea0003800000 */
.L_x_174:
        /* <DEDUP_REMOVED lines=13> */
.L_x_177:
[----:B------:R-:W-:Y:S05]  /*6080*/  BSYNC B1 ;  /* 0x0000000000017941 */ /* 0x000fea0003800000 */
.L_x_176:
        /* <DEDUP_REMOVED lines=13> */
.L_x_179:
[----:B------:R-:W-:Y:S05]  /*6160*/  BSYNC B1 ;  /* 0x0000000000017941 */ /* 0x000fea0003800000 */
.L_x_178:
        /* <DEDUP_REMOVED lines=12> */
.L_x_181:
[----:B------:R-:W-:Y:S05]  /*6230*/  BSYNC B1 ;  /* 0x0000000000017941 */ /* 0x000fea0003800000 */
.L_x_180:
        /* <DEDUP_REMOVED lines=12> */
.L_x_183:
[----:B------:R-:W-:Y:S05]  /*6300*/  BSYNC B1 ;  /* 0x0000000000017941 */ /* 0x000fea0003800000 */
.L_x_182:
        /* <DEDUP_REMOVED lines=13> */
.L_x_185:
[----:B------:R-:W-:Y:S05]  /*63e0*/  BSYNC B1 ;  /* 0x0000000000017941 */ /* 0x000fea0003800000 */
.L_x_184:
        /* <DEDUP_REMOVED lines=13> */
.L_x_187:
[----:B------:R-:W-:Y:S05]  /*64c0*/  BSYNC B1 ;  /* 0x0000000000017941 */ /* 0x000fea0003800000 */
.L_x_186:
        /* <DEDUP_REMOVED lines=12> */
.L_x_189:
[----:B------:R-:W-:Y:S05]  /*6590*/  BSYNC B1 ;  /* 0x0000000000017941 */ /* 0x000fea0003800000 */
.L_x_188:
        /* <DEDUP_REMOVED lines=12> */
.L_x_191:
[----:B------:R-:W-:Y:S05]  /*6660*/  BSYNC B1 ;  /* 0x0000000000017941 */ /* 0x000fea0003800000 */
.L_x_190:
        /* <DEDUP_REMOVED lines=13> */
.L_x_193:
[----:B------:R-:W-:Y:S05]  /*6740*/  BSYNC B1 ;  /* 0x0000000000017941 */ /* 0x000fea0003800000 */
.L_x_192:
        /* <DEDUP_REMOVED lines=13> */
.L_x_195:
[----:B------:R-:W-:Y:S05]  /*6820*/  BSYNC B1 ;  /* 0x0000000000017941 */ /* 0x000fea0003800000 */
.L_x_194:
        /* <DEDUP_REMOVED lines=12> */
.L_x_197:
[----:B------:R-:W-:Y:S05]  /*68f0*/  BSYNC B1 ;  /* 0x0000000000017941 */ /* 0x000fea0003800000 */
.L_x_196:
        /* <DEDUP_REMOVED lines=12> */
.L_x_199:
[----:B------:R-:W-:Y:S05]  /*69c0*/  BSYNC B1 ;  /* 0x0000000000017941 */ /* 0x000fea0003800000 */
.L_x_198:
        /* <DEDUP_REMOVED lines=13> */
.L_x_201:
[----:B------:R-:W-:Y:S05]  /*6aa0*/  BSYNC B1 ;  /* 0x0000000000017941 */ /* 0x000fea0003800000 */
.L_x_200:
        /* <DEDUP_REMOVED lines=13> */
.L_x_203:
[----:B------:R-:W-:Y:S05]  /*6b80*/  BSYNC B1 ;  /* 0x0000000000017941 */ /* 0x000fea0003800000 */
.L_x_202:
        /* <DEDUP_REMOVED lines=12> */
.L_x_205:
[----:B------:R-:W-:Y:S05]  /*6c50*/  BSYNC B1 ;  /* 0x0000000000017941 */ /* 0x000fea0003800000 */
.L_x_204:
        /* <DEDUP_REMOVED lines=12> */
.L_x_207:
[----:B------:R-:W-:Y:S05]  /*6d20*/  BSYNC B1 ;  /* 0x0000000000017941 */ /* 0x000fea0003800000 */
.L_x_206:
        /* <DEDUP_REMOVED lines=13> */
.L_x_209:
[----:B------:R-:W-:Y:S05]  /*6e00*/  BSYNC B1 ;  /* 0x0000000000017941 */ /* 0x000fea0003800000 */
.L_x_208:
        /* <DEDUP_REMOVED lines=13> */
.L_x_211:
[----:B------:R-:W-:Y:S05]  /*6ee0*/  BSYNC B1 ;  /* 0x0000000000017941 */ /* 0x000fea0003800000 */
.L_x_210:
        /* <DEDUP_REMOVED lines=12> */
.L_x_213:
[----:B------:R-:W-:Y:S05]  /*6fb0*/  BSYNC B1 ;  /* 0x0000000000017941 */ /* 0x000fea0003800000 */
.L_x_212:
        /* <DEDUP_REMOVED lines=12> */
.L_x_215:
[----:B------:R-:W-:Y:S05]  /*7080*/  BSYNC B1 ;  /* 0x0000000000017941 */ /* 0x000fea0003800000 */
.L_x_214:
        /* <DEDUP_REMOVED lines=13> */
.L_x_217:
[----:B------:R-:W-:Y:S05]  /*7160*/  BSYNC B1 ;  /* 0x0000000000017941 */ /* 0x000fea0003800000 */
.L_x_216:
        /* <DEDUP_REMOVED lines=13> */
.L_x_219:
[----:B------:R-:W-:Y:S05]  /*7240*/  BSYNC B1 ;  /* 0x0000000000017941 */ /* 0x000fea0003800000 */
.L_x_218:
        /* <DEDUP_REMOVED lines=12> */
.L_x_221:
[----:B------:R-:W-:Y:S05]  /*7310*/  BSYNC B1 ;  /* 0x0000000000017941 */ /* 0x000fea0003800000 */
.L_x_220:
        /* <DEDUP_REMOVED lines=12> */
.L_x_223:
[----:B------:R-:W-:Y:S05]  /*73e0*/  BSYNC B1 ;  /* 0x0000000000017941 */ /* 0x000fea0003800000 */
.L_x_222:
        /* <DEDUP_REMOVED lines=13> */
.L_x_225:
[----:B------:R-:W-:Y:S05]  /*74c0*/  BSYNC B1 ;  /* 0x0000000000017941 */ /* 0x000fea0003800000 */
.L_x_224:
        /* <DEDUP_REMOVED lines=13> */
.L_x_227:
[----:B------:R-:W-:Y:S05]  /*75a0*/  BSYNC B1 ;  /* 0x0000000000017941 */ /* 0x000fea0003800000 */
.L_x_226:
        /* <DEDUP_REMOVED lines=12> */
.L_x_229:
[----:B------:R-:W-:Y:S05]  /*7670*/  BSYNC B1 ;  /* 0x0000000000017941 */ /* 0x000fea0003800000 */
.L_x_228:
        /* <DEDUP_REMOVED lines=12> */
.L_x_231:
[----:B------:R-:W-:Y:S05]  /*7740*/  BSYNC B1 ;  /* 0x0000000000017941 */ /* 0x000fea0003800000 */
.L_x_230:
        /* <DEDUP_REMOVED lines=13> */
.L_x_233:
[----:B------:R-:W-:Y:S05]  /*7820*/  BSYNC B1 ;  /* 0x0000000000017941 */ /* 0x000fea0003800000 */
.L_x_232:
        /* <DEDUP_REMOVED lines=13> */
.L_x_235:
[----:B------:R-:W-:Y:S05]  /*7900*/  BSYNC B1 ;  /* 0x0000000000017941 */ /* 0x000fea0003800000 */
.L_x_234:
        /* <DEDUP_REMOVED lines=12> */
.L_x_237:
[----:B------:R-:W-:Y:S05]  /*79d0*/  BSYNC B1 ;  /* 0x0000000000017941 */ /* 0x000fea0003800000 */
.L_x_236:
        /* <DEDUP_REMOVED lines=12> */
.L_x_239:
[----:B------:R-:W-:Y:S05]  /*7aa0*/  BSYNC B1 ;  /* 0x0000000000017941 */ /* 0x000fea0003800000 */
.L_x_238:
        /* <DEDUP_REMOVED lines=13> */
.L_x_241:
[----:B------:R-:W-:Y:S05]  /*7b80*/  BSYNC B1 ;  /* 0x0000000000017941 */ /* 0x000fea0003800000 */
.L_x_240:
        /* <DEDUP_REMOVED lines=13> */
.L_x_243:
[----:B------:R-:W-:Y:S05]  /*7c60*/  BSYNC B1 ;  /* 0x0000000000017941 */ /* 0x000fea0003800000 */
.L_x_242:
        /* <DEDUP_REMOVED lines=12> */
.L_x_245:
[----:B------:R-:W-:Y:S05]  /*7d30*/  BSYNC B1 ;  /* 0x0000000000017941 */ /* 0x000fea0003800000 */
.L_x_244:
        /* <DEDUP_REMOVED lines=12> */
.L_x_247:
[----:B------:R-:W-:Y:S05]  /*7e00*/  BSYNC B1 ;  /* 0x0000000000017941 */ /* 0x000fea0003800000 */
.L_x_246:
        /* <DEDUP_REMOVED lines=13> */
.L_x_249:
[----:B------:R-:W-:Y:S05]  /*7ee0*/  BSYNC B1 ;  /* 0x0000000000017941 */ /* 0x000fea0003800000 */
.L_x_248:
        /* <DEDUP_REMOVED lines=13> */
.L_x_251:
[----:B------:R-:W-:Y:S05]  /*7fc0*/  BSYNC B1 ;  /* 0x0000000000017941 */ /* 0x000fea0003800000 */
.L_x_250:
        /* <DEDUP_REMOVED lines=12> */
.L_x_253:
[----:B------:R-:W-:Y:S05]  /*8090*/  BSYNC B1 ;  /* 0x0000000000017941 */ /* 0x000fea0003800000 */
.L_x_252:
        /* <DEDUP_REMOVED lines=12> */
.L_x_255:
[----:B------:R-:W-:Y:S05]  /*8160*/  BSYNC B1 ;  /* 0x0000000000017941 */ /* 0x000fea0003800000 */
.L_x_254:
        /* <DEDUP_REMOVED lines=13> */
.L_x_257:
[----:B------:R-:W-:Y:S05]  /*8240*/  BSYNC B1 ;  /* 0x0000000000017941 */ /* 0x000fea0003800000 */
.L_x_256:
        /* <DEDUP_REMOVED lines=13> */
.L_x_259:
[----:B------:R-:W-:Y:S05]  /*8320*/  BSYNC B1 ;  /* 0x0000000000017941 */ /* 0x000fea0003800000 */
.L_x_258:
        /* <DEDUP_REMOVED lines=12> */
.L_x_261:
[----:B------:R-:W-:Y:S05]  /*83f0*/  BSYNC B1 ;  /* 0x0000000000017941 */ /* 0x000fea0003800000 */
.L_x_260:
        /* <DEDUP_REMOVED lines=12> */
.L_x_263:
[----:B------:R-:W-:Y:S05]  /*84c0*/  BSYNC B1 ;  /* 0x0000000000017941 */ /* 0x000fea0003800000 */
.L_x_262:
        /* <DEDUP_REMOVED lines=13> */
.L_x_265:
[----:B------:R-:W-:Y:S05]  /*85a0*/  BSYNC B1 ;  /* 0x0000000000017941 */ /* 0x000fea0003800000 */
.L_x_264:
        /* <DEDUP_REMOVED lines=13> */
.L_x_267:
[----:B------:R-:W-:Y:S05]  /*8680*/  BSYNC B1 ;  /* 0x0000000000017941 */ /* 0x000fea0003800000 */
.L_x_266:
        /* <DEDUP_REMOVED lines=12> */
.L_x_269:
[----:B------:R-:W-:Y:S05]  /*8750*/  BSYNC B1 ;  /* 0x0000000000017941 */ /* 0x000fea0003800000 */
.L_x_268:
        /* <DEDUP_REMOVED lines=12> */
.L_x_271:
[----:B------:R-:W-:Y:S05]  /*8820*/  BSYNC B1 ;  /* 0x0000000000017941 */ /* 0x000fea0003800000 */
.L_x_270:
        /* <DEDUP_REMOVED lines=13> */
.L_x_273:
[----:B------:R-:W-:Y:S05]  /*8900*/  BSYNC B1 ;  /* 0x0000000000017941 */ /* 0x000fea0003800000 */
.L_x_272:
        /* <DEDUP_REMOVED lines=13> */
.L_x_275:
[----:B------:R-:W-:Y:S05]  /*89e0*/  BSYNC B1 ;  /* 0x0000000000017941 */ /* 0x000fea0003800000 */
.L_x_274:
        /* <DEDUP_REMOVED lines=12> */
.L_x_277:
[----:B------:R-:W-:Y:S05]  /*8ab0*/  BSYNC B1 ;  /* 0x0000000000017941 */ /* 0x000fea0003800000 */
.L_x_276:
        /* <DEDUP_REMOVED lines=12> */
.L_x_279:
[----:B------:R-:W-:Y:S05]  /*8b80*/  BSYNC B1 ;  /* 0x0000000000017941 */ /* 0x000fea0003800000 */
.L_x_278:
        /* <DEDUP_REMOVED lines=13> */
.L_x_281:
[----:B------:R-:W-:Y:S05]  /*8c60*/  BSYNC B1 ;  /* 0x0000000000017941 */ /* 0x000fea0003800000 */
.L_x_280:
        /* <DEDUP_REMOVED lines=13> */
.L_x_283:
[----:B------:R-:W-:Y:S05]  /*8d40*/  BSYNC B1 ;  /* 0x0000000000017941 */ /* 0x000fea0003800000 */
.L_x_282:
        /* <DEDUP_REMOVED lines=12> */
.L_x_285:
[----:B------:R-:W-:Y:S05]  /*8e10*/  BSYNC B1 ;  /* 0x0000000000017941 */ /* 0x000fea0003800000 */
.L_x_284:
        /* <DEDUP_REMOVED lines=12> */
.L_x_287:
[----:B------:R-:W-:Y:S05]  /*8ee0*/  BSYNC B1 ;  /* 0x0000000000017941 */ /* 0x000fea0003800000 */
.L_x_286:
        /* <DEDUP_REMOVED lines=13> */
.L_x_289:
[----:B------:R-:W-:Y:S05]  /*8fc0*/  BSYNC B1 ;  /* 0x0000000000017941 */ /* 0x000fea0003800000 */
.L_x_288:
        /* <DEDUP_REMOVED lines=13> */
.L_x_291:
[----:B------:R-:W-:Y:S05]  /*90a0*/  BSYNC B1 ;  /* 0x0000000000017941 */ /* 0x000fea0003800000 */
.L_x_290:
        /* <DEDUP_REMOVED lines=12> */
.L_x_293:
[----:B------:R-:W-:Y:S05]  /*9170*/  BSYNC B1 ;  /* 0x0000000000017941 */ /* 0x000fea0003800000 */
.L_x_292:
        /* <DEDUP_REMOVED lines=12> */
.L_x_295:
[----:B------:R-:W-:Y:S05]  /*9240*/  BSYNC B1 ;  /* 0x0000000000017941 */ /* 0x000fea0003800000 */
.L_x_294:
        /* <DEDUP_REMOVED lines=13> */
.L_x_297:
[----:B------:R-:W-:Y:S05]  /*9320*/  BSYNC B1 ;  /* 0x0000000000017941 */ /* 0x000fea0003800000 */
.L_x_296:
        /* <DEDUP_REMOVED lines=13> */
.L_x_299:
[----:B------:R-:W-:Y:S05]  /*9400*/  BSYNC B1 ;  /* 0x0000000000017941 */ /* 0x000fea0003800000 */
.L_x_298:
        /* <DEDUP_REMOVED lines=12> */
.L_x_301:
[----:B------:R-:W-:Y:S05]  /*94d0*/  BSYNC B1 ;  /* 0x0000000000017941 */ /* 0x000fea0003800000 */
.L_x_300:
        /* <DEDUP_REMOVED lines=12> */
.L_x_303:
[----:B------:R-:W-:Y:S05]  /*95a0*/  BSYNC B1 ;  /* 0x0000000000017941 */ /* 0x000fea0003800000 */
.L_x_302:
        /* <DEDUP_REMOVED lines=13> */
.L_x_305:
[----:B------:R-:W-:Y:S05]  /*9680*/  BSYNC B1 ;  /* 0x0000000000017941 */ /* 0x000fea0003800000 */
.L_x_304:
        /* <DEDUP_REMOVED lines=13> */
.L_x_307:
[----:B------:R-:W-:Y:S05]  /*9760*/  BSYNC B1 ;  /* 0x0000000000017941 */ /* 0x000fea0003800000 */
.L_x_306:
        /* <DEDUP_REMOVED lines=12> */
.L_x_309:
[----:B------:R-:W-:Y:S05]  /*9830*/  BSYNC B1 ;  /* 0x0000000000017941 */ /* 0x000fea0003800000 */
.L_x_308:
        /* <DEDUP_REMOVED lines=12> */
.L_x_311:
[----:B------:R-:W-:Y:S05]  /*9900*/  BSYNC B1 ;  /* 0x0000000000017941 */ /* 0x000fea0003800000 */
.L_x_310:
        /* <DEDUP_REMOVED lines=13> */
.L_x_313:
[----:B------:R-:W-:Y:S05]  /*99e0*/  BSYNC B1 ;  /* 0x0000000000017941 */ /* 0x000fea0003800000 */
.L_x_312:
        /* <DEDUP_REMOVED lines=13> */
.L_x_315:
[----:B------:R-:W-:Y:S05]  /*9ac0*/  BSYNC B1 ;  /* 0x0000000000017941 */ /* 0x000fea0003800000 */
.L_x_314:
        /* <DEDUP_REMOVED lines=12> */
.L_x_317:
[----:B------:R-:W-:Y:S05]  /*9b90*/  BSYNC B1 ;  /* 0x0000000000017941 */ /* 0x000fea0003800000 */
.L_x_316:
        /* <DEDUP_REMOVED lines=12> */
.L_x_319:
[----:B------:R-:W-:Y:S05]  /*9c60*/  BSYNC B1 ;  /* 0x0000000000017941 */ /* 0x000fea0003800000 */
.L_x_318:
        /* <DEDUP_REMOVED lines=13> */
.L_x_321:
[----:B------:R-:W-:Y:S05]  /*9d40*/  BSYNC B1 ;  /* 0x0000000000017941 */ /* 0x000fea0003800000 */
.L_x_320:
        /* <DEDUP_REMOVED lines=13> */
.L_x_323:
[----:B------:R-:W-:Y:S05]  /*9e20*/  BSYNC B1 ;  /* 0x0000000000017941 */ /* 0x000fea0003800000 */
.L_x_322:
        /* <DEDUP_REMOVED lines=12> */
.L_x_325:
[----:B------:R-:W-:Y:S05]  /*9ef0*/  BSYNC B1 ;  /* 0x0000000000017941 */ /* 0x000fea0003800000 */
.L_x_324:
        /* <DEDUP_REMOVED lines=12> */
.L_x_327:
[----:B------:R-:W-:Y:S05]  /*9fc0*/  BSYNC B1 ;  /* 0x0000000000017941 */ /* 0x000fea0003800000 */
.L_x_326:
        /* <DEDUP_REMOVED lines=13> */
.L_x_329:
[----:B------:R-:W-:Y:S05]  /*a0a0*/  BSYNC B1 ;  /* 0x0000000000017941 */ /* 0x000fea0003800000 */
.L_x_328:
        /* <DEDUP_REMOVED lines=13> */
.L_x_331:
[----:B------:R-:W-:Y:S05]  /*a180*/  BSYNC B1 ;  /* 0x0000000000017941 */ /* 0x000fea0003800000 */
.L_x_330:
        /* <DEDUP_REMOVED lines=12> */
.L_x_333:
[----:B------:R-:W-:Y:S05]  /*a250*/  BSYNC B1 ;  /* 0x0000000000017941 */ /* 0x000fea0003800000 */
.L_x_332:
        /* <DEDUP_REMOVED lines=12> */
.L_x_335:
[----:B------:R-:W-:Y:S05]  /*a320*/  BSYNC B1 ;  /* 0x0000000000017941 */ /* 0x000fea0003800000 */
.L_x_334:
        /* <DEDUP_REMOVED lines=13> */
.L_x_337:
[----:B------:R-:W-:Y:S05]  /*a400*/  BSYNC B1 ;  /* 0x0000000000017941 */ /* 0x000fea0003800000 */
.L_x_336:
        /* <DEDUP_REMOVED lines=13> */
.L_x_339:
[----:B------:R-:W-:Y:S05]  /*a4e0*/  BSYNC B1 ;  /* 0x0000000000017941 */ /* 0x000fea0003800000 */
.L_x_338:
        /* <DEDUP_REMOVED lines=12> */
.L_x_341:
[----:B------:R-:W-:Y:S05]  /*a5b0*/  BSYNC B1 ;  /* 0x0000000000017941 */ /* 0x000fea0003800000 */
.L_x_340:
        /* <DEDUP_REMOVED lines=12> */
.L_x_343:
[----:B------:R-:W-:Y:S05]  /*a680*/  BSYNC B1 ;  /* 0x0000000000017941 */ /* 0x000fea0003800000 */
.L_x_342:
        /* <DEDUP_REMOVED lines=13> */
.L_x_345:
[----:B------:R-:W-:Y:S05]  /*a760*/  BSYNC B1 ;  /* 0x0000000000017941 */ /* 0x000fea0003800000 */
.L_x_344:
        /* <DEDUP_REMOVED lines=13> */
.L_x_347:
[----:B------:R-:W-:Y:S05]  /*a840*/  BSYNC B1 ;  /* 0x0000000000017941 */ /* 0x000fea0003800000 */
.L_x_346:
        /* <DEDUP_REMOVED lines=12> */
.L_x_349:
[----:B------:R-:W-:Y:S05]  /*a910*/  BSYNC B1 ;  /* 0x0000000000017941 */ /* 0x000fea0003800000 */
.L_x_348:
        /* <DEDUP_REMOVED lines=12> */
.L_x_351:
[----:B------:R-:W-:Y:S05]  /*a9e0*/  BSYNC B1 ;  /* 0x0000000000017941 */ /* 0x000fea0003800000 */
.L_x_350:
        /* <DEDUP_REMOVED lines=13> */
.L_x_353:
[----:B------:R-:W-:Y:S05]  /*aac0*/  BSYNC B1 ;  /* 0x0000000000017941 */ /* 0x000fea0003800000 */
.L_x_352:
        /* <DEDUP_REMOVED lines=13> */
.L_x_355:
[----:B------:R-:W-:Y:S05]  /*aba0*/  BSYNC B1 ;  /* 0x0000000000017941 */ /* 0x000fea0003800000 */
.L_x_354:
        /* <DEDUP_REMOVED lines=12> */
.L_x_357:
[----:B------:R-:W-:Y:S05]  /*ac70*/  BSYNC B1 ;  /* 0x0000000000017941 */ /* 0x000fea0003800000 */
.L_x_356:
        /* <DEDUP_REMOVED lines=12> */
.L_x_359:
[----:B------:R-:W-:Y:S05]  /*ad40*/  BSYNC B1 ;  /* 0x0000000000017941 */ /* 0x000fea0003800000 */
.L_x_358:
        /* <DEDUP_REMOVED lines=13> */
.L_x_361:
[----:B------:R-:W-:Y:S05]  /*ae20*/  BSYNC B1 ;  /* 0x0000000000017941 */ /* 0x000fea0003800000 */
.L_x_360:
        /* <DEDUP_REMOVED lines=13> */
.L_x_363:
[----:B------:R-:W-:Y:S05]  /*af00*/  BSYNC B1 ;  /* 0x0000000000017941 */ /* 0x000fea0003800000 */
.L_x_362:
        /* <DEDUP_REMOVED lines=12> */
.L_x_365:
[----:B------:R-:W-:Y:S05]  /*afd0*/  BSYNC B1 ;  /* 0x0000000000017941 */ /* 0x000fea0003800000 */
.L_x_364:
        /* <DEDUP_REMOVED lines=12> */
.L_x_367:
[----:B------:R-:W-:Y:S05]  /*b0a0*/  BSYNC B1 ;  /* 0x0000000000017941 */ /* 0x000fea0003800000 */
.L_x_366:
        /* <DEDUP_REMOVED lines=13> */
.L_x_369:
[----:B------:R-:W-:Y:S05]  /*b180*/  BSYNC B1 ;  /* 0x0000000000017941 */ /* 0x000fea0003800000 */
.L_x_368:
        /* <DEDUP_REMOVED lines=13> */
.L_x_371:
[----:B------:R-:W-:Y:S05]  /*b260*/  BSYNC B1 ;  /* 0x0000000000017941 */ /* 0x000fea0003800000 */
.L_x_370:
        /* <DEDUP_REMOVED lines=12> */
.L_x_373:
[----:B------:R-:W-:Y:S05]  /*b330*/  BSYNC B1 ;  /* 0x0000000000017941 */ /* 0x000fea0003800000 */
.L_x_372:
        /* <DEDUP_REMOVED lines=12> */
.L_x_375:
[----:B------:R-:W-:Y:S05]  /*b400*/  BSYNC B1 ;  /* 0x0000000000017941 */ /* 0x000fea0003800000 */
.L_x_374:
        /* <DEDUP_REMOVED lines=13> */
.L_x_377:
[----:B------:R-:W-:Y:S05]  /*b4e0*/  BSYNC B1 ;  /* 0x0000000000017941 */ /* 0x000fea0003800000 */
.L_x_376:
        /* <DEDUP_REMOVED lines=13> */
.L_x_379:
[----:B------:R-:W-:Y:S05]  /*b5c0*/  BSYNC B1 ;  /* 0x0000000000017941 */ /* 0x000fea0003800000 */
.L_x_378:
        /* <DEDUP_REMOVED lines=12> */
.L_x_381:
[----:B------:R-:W-:Y:S05]  /*b690*/  BSYNC B1 ;  /* 0x0000000000017941 */ /* 0x000fea0003800000 */
.L_x_380:
[----:B-1---5:R-:W-:Y:S01]  /*b6a0*/  HADD2.F32 R4, -RZ, R221.H0_H0 ;  /* 0x200000ddff047230 */ /* 0x022fe20000004100 */
[----:B------:R-:W-:Y:S01]  /*b6b0*/  ISETP.GT.AND P0, PT, R3, 0x8, P0 ;  /* 0x000000080300780c */ /* 0x000fe20000704270 */
[----:B------:R-:W-:Y:S03]  /*b6c0*/  BSSY B1, `(.L_x_382) ;  /* 0x000000a000017945 */ /* 0x000fe60003800000 */
[----:B------:R-:W-:Y:S01]  /*b6d0*/  FMUL R5, R4, R23 ;  /* 0x0000001704057220 */ /* 0x000fe20000400000 */
[----:B------:R-:W-:-:S03]  /*b6e0*/  @P1 MOV R4, R6 ;  /* 0x0000000600041202 */ /* 0x000fc60000000f00 */
[----:B------:R-:W-:-:S05]  /*b6f0*/  FFMA R5, R102, R216, R5 ;  /* 0x000000d866057223 */ /* 0x000fca0000000005 */
[----:B------:R-:W-:-:S04]  /*b700*/  F2FP.F16.F32.PACK_AB R5, RZ, R5 ;  /* 0x00000005ff05723e */ /* 0x000fc800000000ff */
[----:B------:R-:W-:Y:S01]  /*b710*/  PRMT R8, R5, 0x7610, R8 ;  /* 0x0000761005087816 */ /* 0x000fe20000000008 */
[----:B------:R-:W-:-:S05]  /*b720*/  @P1 IMAD.MOV.U32 R5, RZ, RZ, R7 ;  /* 0x000000ffff051224 */ /* 0x000fca00078e0007 */
[----:B------:R1:W-:Y:S01]  /*b730*/  @P1 STG.E.U16 desc[UR36][R4.64+0x2b0], R8 ;  /* 0x0002b00804001986 */ /* 0x0003e2000c101524 */
[----:B------:R-:W-:Y:S05]  /*b740*/  @!P0 BRA `(.L_x_383) ;  /* 0x0000000000048947 */ /* 0x000fea0003800000 */
[----:B------:R0:W5:Y:S02]  /*b750*/  LDG.E.LTC128B.U16 R221, desc[UR36][R12.64+0x2b2] ;  /* 0x0002b2240cdd7981 */ /* 0x000164000c1e1520 */
.L_x_383:
[----:B------:R-:W-:Y:S05]  /*b760*/  BSYNC B1 ;  /* 0x0000000000017941 */ /* 0x000fea0003800000 */
.L_x_382:
        /* <DEDUP_REMOVED lines=13> */
.L_x_385:
[----:B------:R-:W-:Y:S05]  /*b840*/  BSYNC B1 ;  /* 0x0000000000017941 */ /* 0x000fea0003800000 */
.L_x_384:
        /* <DEDUP_REMOVED lines=13> */
.L_x_387:
[----:B------:R-:W-:Y:S05]  /*b920*/  BSYNC B1 ;  /* 0x0000000000017941 */ /* 0x000fea0003800000 */
.L_x_386:
        /* <DEDUP_REMOVED lines=12> */
.L_x_389:
[----:B------:R-:W-:Y:S05]  /*b9f0*/  BSYNC B1 ;  /* 0x0000000000017941 */ /* 0x000fea0003800000 */
.L_x_388:
        /* <DEDUP_REMOVED lines=12> */
.L_x_391:
[----:B------:R-:W-:Y:S05]  /*bac0*/  BSYNC B1 ;  /* 0x0000000000017941 */ /* 0x000fea0003800000 */
.L_x_390:
        /* <DEDUP_REMOVED lines=8> */
[----:B------:R-:W-:Y:S02]  /*bb50*/  PRMT R8, R4, 0x7610, R8 ;  /* 0x0000761004087816 */ /* 0x000fe40000000008 */
[----:B------:R-:W-:-:S05]  /*bb60*/  @P0 MOV R4, R6 ;  /* 0x0000000600040202 */ /* 0x000fca0000000f00 */
[----:B------:R1:W-:Y:S01]  /*bb70*/  @P0 STG.E.U16 desc[UR36][R4.64+0x2c2], R8 ;  /* 0x0002c20804000986 */ /* 0x0003e2000c101524 */
[----:B------:R-:W-:Y:S05]  /*bb80*/  @!P2 BRA `(.L_x_393) ;  /* 0x000000000004a947 */ /* 0x000fea0003800000 */
[----:B------:R0:W5:Y:S02]  /*bb90*/  LDG.E.LTC128B.U16 R221, desc[UR36][R218.64+0x2d0] ;  /* 0x0002d024dadd7981 */ /* 0x000164000c1e1520 */
.L_x_393:
[----:B------:R-:W-:Y:S05]  /*bba0*/  BSYNC B1 ;  /* 0x0000000000017941 */ /* 0x000fea0003800000 */
.L_x_392:
        /* <DEDUP_REMOVED lines=13> */
.L_x_395:
[----:B------:R-:W-:Y:S05]  /*bc80*/  BSYNC B1 ;  /* 0x0000000000017941 */ /* 0x000fea0003800000 */
.L_x_394:
        /* <DEDUP_REMOVED lines=12> */
.L_x_397:
[----:B------:R-:W-:Y:S05]  /*bd50*/  BSYNC B1 ;  /* 0x0000000000017941 */ /* 0x000fea0003800000 */
.L_x_396:
        /* <DEDUP_REMOVED lines=12> */
.L_x_399:
[----:B------:R-:W-:Y:S05]  /*be20*/  BSYNC B1 ;  /* 0x0000000000017941 */ /* 0x000fea0003800000 */
.L_x_398:
        /* <DEDUP_REMOVED lines=13> */
.L_x_401:
[----:B------:R-:W-:Y:S05]  /*bf00*/  BSYNC B1 ;  /* 0x0000000000017941 */ /* 0x000fea0003800000 */
.L_x_400:
[----:B-1---5:R-:W-:Y:S01]  /*bf10*/  HADD2.F32 R4, -RZ, R221.H0_H0 ;  /* 0x200000ddff047230 */ /* 0x022fe20000004100 */
[----:B------:R-:W-:Y:S01]  /*bf20*/  ISETP.GT.AND P0, PT, R0, 0x171, PT ;  /* 0x000001710000780c */ /* 0x000fe20003f04270 */
[----:B------:R-:W-:Y:S03]  /*bf30*/  BSSY B1, `(.L_x_402) ;  /* 0x000000b000017945 */ /* 0x000fe60003800000 */
[----:B------:R-:W-:Y:S01]  /*bf40*/  FMUL R5, R4, R23 ;  /* 0x0000001704057220 */ /* 0x000fe20000400000 */
[----:B------:R-:W-:Y:S02]  /*bf50*/  @P2 MOV R4, R10 ;  /* 0x0000000a00042202 */ /* 0x000fe40000000f00 */
[----:B------:R-:W-:Y:S01]  /*bf60*/  ISETP.GT.AND P3, PT, R3, RZ, P0 ;  /* 0x000000ff0300720c */ /* 0x000fe20000764270 */
[----:B------:R-:W-:-:S05]  /*bf70*/  FFMA R5, R112, R216, R5 ;  /* 0x000000d870057223 */ /* 0x000fca0000000005 */
[----:B------:R-:W-:-:S04]  /*bf80*/  F2FP.F16.F32.PACK_AB R5, RZ, R5 ;  /* 0x00000005ff05723e */ /* 0x000fc800000000ff */
[----:B------:R-:W-:Y:S01]  /*bf90*/  PRMT R8, R5, 0x7610, R8 ;  /* 0x0000761005087816 */ /* 0x000fe20000000008 */
[----:B------:R-:W-:-:S05]  /*bfa0*/  @P2 IMAD.MOV.U32 R5, RZ, RZ, R11 ;  /* 0x000000ffff052224 */ /* 0x000fca00078e000b */
[----:B------:R1:W-:Y:S01]  /*bfb0*/  @P2 STG.E.U16 desc[UR36][R4.64+0x2e0], R8 ;  /* 0x0002e00804002986 */ /* 0x0003e2000c101524 */
[----:B------:R-:W-:Y:S05]  /*bfc0*/  @!P3 BRA `(.L_x_403) ;  /* 0x000000000004b947 */ /* 0x000fea0003800000 */
[----:B------:R0:W5:Y:S02]  /*bfd0*/  LDG.E.LTC128B.U16 R221, desc[UR36][R218.64+0x2e2] ;  /* 0x0002e224dadd7981 */ /* 0x000164000c1e1520 */
.L_x_403:
[----:B------:R-:W-:Y:S05]  /*bfe0*/  BSYNC B1 ;  /* 0x0000000000017941 */ /* 0x000fea0003800000 */
.L_x_402:
        /* <DEDUP_REMOVED lines=12> */
.L_x_405:
[----:B------:R-:W-:Y:S05]  /*c0b0*/  BSYNC B1 ;  /* 0x0000000000017941 */ /* 0x000fea0003800000 */
.L_x_404:
        /* <DEDUP_REMOVED lines=12> */
.L_x_407:
[----:B------:R-:W-:Y:S05]  /*c180*/  BSYNC B1 ;  /* 0x0000000000017941 */ /* 0x000fea0003800000 */
.L_x_406:
        /* <DEDUP_REMOVED lines=13> */
.L_x_409:
[----:B------:R-:W-:Y:S05]  /*c260*/  BSYNC B1 ;  /* 0x0000000000017941 */ /* 0x000fea0003800000 */
.L_x_408:
        /* <DEDUP_REMOVED lines=13> */
.L_x_411:
[----:B------:R-:W-:Y:S05]  /*c340*/  BSYNC B1 ;  /* 0x0000000000017941 */ /* 0x000fea0003800000 */
.L_x_410:
[----:B-1---5:R-:W-:Y:S01]  /*c350*/  HADD2.F32 R0, -RZ, R221.H0_H0 ;  /* 0x200000ddff007230 */ /* 0x022fe20000004100 */
[----:B------:R-:W-:Y:S01]  /*c360*/  ISETP.GT.AND P1, PT, R3, 0x8, P1 ;  /* 0x000000080300780c */ /* 0x000fe20000f24270 */
[----:B------:R-:W-:Y:S03]  /*c370*/  BSSY B1, `(.L_x_412) ;  /* 0x0000007000017945 */ /* 0x000fe60003800000 */
[----:B------:R-:W-:-:S04]  /*c380*/  FMUL R0, R0, R23 ;  /* 0x0000001700007220 */ /* 0x000fc80000400000 */
[----:B------:R-:W-:-:S05]  /*c390*/  FFMA R0, R117, R216, R0 ;  /* 0x000000d875007223 */ /* 0x000fca0000000000 */
[----:B------:R-:W-:-:S05]  /*c3a0*/  F2FP.F16.F32.PACK_AB R0, RZ, R0 ;  /* 0x00000000ff00723e */ /* 0x000fca00000000ff */
[----:B------:R1:W-:Y:S01]  /*c3b0*/  @P3 STG.E.U16 desc[UR36][R10.64+0x2f2], R0 ;  /* 0x0002f2000a003986 */ /* 0x0003e2000c101524 */
[----:B------:R-:W-:Y:S05]  /*c3c0*/  @!P1 BRA `(.L_x_413) ;  /* 0x0000000000049947 */ /* 0x000fea0003800000 */
[----:B------:R0:W5:Y:S02]  /*c3d0*/  LDG.E.LTC128B.U16 R221, desc[UR36][R12.64+0x2f0] ;  /* 0x0002f0240cdd7981 */ /* 0x000164000c1e1520 */
.L_x_413:
[----:B------:R-:W-:Y:S05]  /*c3e0*/  BSYNC B1 ;  /* 0x0000000000017941 */ /* 0x000fea0003800000 */
.L_x_412:
        /* <DEDUP_REMOVED lines=12> */
.L_x_415:
[----:B------:R-:W-:Y:S05]  /*c4b0*/  BSYNC B1 ;  /* 0x0000000000017941 */ /* 0x000fea0003800000 */
.L_x_414:
[----:B------:R-:W-:Y:S05]  /*c4c0*/  @!P0 BRA `(.L_x_416) ;  /* 0x0000004c008c8947 */ /* 0x000fea0003800000 */
[----:B-1---5:R-:W-:-:S05]  /*c4d0*/  HADD2.F32 R0, -RZ, R221.H0_H0 ;  /* 0x200000ddff007230 */ /* 0x022fca0000004100 */
[----:B------:R-:W-:-:S04]  /*c4e0*/  FMUL R0, R0, R23 ;  /* 0x0000001700007220 */ /* 0x000fc80000400000 */
[----:B------:R-:W-:-:S05]  /*c4f0*/  FFMA R0, R119, R216, R0 ;  /* 0x000000d877007223 */ /* 0x000fca0000000000 */
[----:B------:R-:W-:-:S05]  /*c500*/  F2FP.F16.F32.PACK_AB R0, RZ, R0 ;  /* 0x00000000ff00723e */ /* 0x000fca00000000ff */
[----:B------:R1:W-:Y:S01]  /*c510*/  STG.E.U16 desc[UR36][R6.64+0x2f2], R0 ;  /* 0x0002f20006007986 */ /* 0x0003e2000c101524 */
[----:B------:R-:W-:Y:S05]  /*c520*/  BRA `(.L_x_416) ;  /* 0x0000004c00747947 */ /* 0x000fea0003800000 */
.L_x_35:
[----:B------:R-:W-:Y:S01]  /*c530*/  ULDC.64 UR4, c[0x0][0x5c0] ;  /* 0x0001700000047ab9 */ /* 0x000fe20000000a00 */
[----:B------:R-:W-:Y:S01]  /*c540*/  ISETP.GT.AND P3, PT, R0, 0x1, PT ;  /* 0x000000010000780c */ /* 0x000fe20003f64270 */
[-C--:B------:R-:W-:Y:S01]  /*c550*/  FMUL R5, R120, R216.reuse ;  /* 0x000000d878057220 */ /* 0x080fe20000400000 */
[----:B------:R-:W-:Y:S01]  /*c560*/  LEA R8, P2, R12, UR4, 0x1 ;  /* 0x000000040c087c11 */ /* 0x000fe2000f8408ff */
[-C--:B------:R-:W-:Y:S01]  /*c570*/  FMUL R4, R121, R216.reuse ;  /* 0x000000d879047220 */ /* 0x080fe20000400000 */
[----:B------:R-:W-:Y:S01]  /*c580*/  SHF.L.U64.HI R7, R6, 0x4, R7 ;  /* 0x0000000406077819 */ /* 0x000fe20000010207 */
[-C--:B------:R-:W-:Y:S01]  /*c590*/  FMUL R122, R122, R216.reuse ;  /* 0x000000d87a7a7220 */ /* 0x080fe20000400000 */
[----:B------:R-:W-:Y:S01]  /*c5a0*/  LEA.HI.X R9, R12, UR5, R11, 0x1, P2 ;  /* 0x000000050c097c11 */ /* 0x000fe200090f0c0b */
[-C--:B------:R-:W-:Y:S01]  /*c5b0*/  FMUL R123, R123, R216.reuse ;  /* 0x000000d87b7b7220 */ /* 0x080fe20000400000 */
[----:B------:R-:W-:Y:S01]  /*c5c0*/  ISETP.GT.AND P2, PT, R3, RZ, P3 ;  /* 0x000000ff0300720c */ /* 0x000fe20001f44270 */
[-C--:B------:R-:W-:Y:S01]  /*c5d0*/  FMUL R124, R124, R216.reuse ;  /* 0x000000d87c7c7220 */ /* 0x080fe20000400000 */
[----:B------:R-:W-:Y:S01]  /*c5e0*/  F2FP.F16.F32.PACK_AB R5, RZ, R5 ;  /* 0x00000005ff05723e */ /* 0x000fe200000000ff */
[----:B------:R-:W-:Y:S01]  /*c5f0*/  FMUL R125, R125, R216 ;  /* 0x000000d87d7d7220 */ /* 0x000fe20000400000 */
[----:B------:R-:W-:Y:S01]  /*c600*/  F2FP.F16.F32.PACK_AB R4, RZ, R4 ;  /* 0x00000004ff04723e */ /* 0x000fe200000000ff */
[-C--:B------:R-:W-:Y:S01]  /*c610*/  FMUL R126, R126, R216.reuse ;  /* 0x000000d87e7e7220 */ /* 0x080fe20000400000 */
[----:B------:R-:W-:Y:S01]  /*c620*/  ISETP.GT.AND P3, PT, R3, 0x8, P3 ;  /* 0x000000080300780c */ /* 0x000fe20001f64270 */
[----:B------:R0:W-:Y:S01]  /*c630*/  @P0 STG.E.U16 desc[UR36][R8.64], R5 ;  /* 0x0000000508000986 */ /* 0x0001e2000c101524 */
[----:B------:R-:W-:Y:S01]  /*c640*/  PRMT R10, R4, 0x7610, R10 ;  /* 0x00007610040a7816 */ /* 0x000fe2000000000a */
[-C--:B------:R-:W-:Y:S01]  /*c650*/  FMUL R127, R127, R216.reuse ;  /* 0x000000d87f7f7220 */ /* 0x080fe20000400000 */
[----:B------:R-:W-:Y:S01]  /*c660*/  ISETP.GT.AND P1, PT, R3, 0x8, P1 ;  /* 0x000000080300780c */ /* 0x000fe20000f24270 */
[----:B------:R-:W-:Y:S01]  /*c670*/  FMUL R128, R128, R216 ;  /* 0x000000d880807220 */ /* 0x000fe20000400000 */
[----:B------:R-:W-:Y:S01]  /*c680*/  LEA R6, P4, R6, R8, 0x4 ;  /* 0x0000000806067211 */ /* 0x000fe200078820ff */
[--C-:B------:R-:W-:Y:S01]  /*c690*/  @P2 IMAD.MOV.U32 R4, RZ, RZ, R8.reuse ;  /* 0x000000ffff042224 */ /* 0x100fe200078e0008 */
[----:B------:R-:W-:Y:S01]  /*c6a0*/  ISETP.GT.AND P0, PT, R0, 0x9, PT ;  /* 0x000000090000780c */ /* 0x000fe20003f04270 */
[----:B------:R-:W-:Y:S01]  /*c6b0*/  FMUL R129, R129, R216 ;  /* 0x000000d881817220 */ /* 0x000fe20000400000 */
[----:B------:R-:W-:Y:S01]  /*c6c0*/  F2FP.F16.F32.PACK_AB R122, RZ, R122 ;  /* 0x0000007aff7a723e */ /* 0x000fe200000000ff */
[--C-:B------:R-:W-:Y:S01]  /*c6d0*/  IMAD.X R7, R7, 0x1, R9.reuse, P4 ;  /* 0x0000000107077824 */ /* 0x100fe200020e0609 */
[----:B------:R-:W-:Y:S01]  /*c6e0*/  ISETP.GT.AND P4, PT, R3, RZ, P0 ;  /* 0x000000ff0300720c */ /* 0x000fe20000784270 */
[----:B0-----:R-:W-:Y:S01]  /*c6f0*/  @P2 IMAD.MOV.U32 R5, RZ, RZ, R9 ;  /* 0x000000ffff052224 */ /* 0x001fe200078e0009 */
[----:B------:R-:W-:Y:S01]  /*c700*/  F2FP.F16.F32.PACK_AB R123, RZ, R123 ;  /* 0x0000007bff7b723e */ /* 0x000fe200000000ff */
[----:B------:R-:W-:Y:S01]  /*c710*/  FMUL R130, R130, R216 ;  /* 0x000000d882827220 */ /* 0x000fe20000400000 */
[----:B------:R-:W-:Y:S01]  /*c720*/  F2FP.F16.F32.PACK_AB R124, RZ, R124 ;  /* 0x0000007cff7c723e */ /* 0x000fe200000000ff */
[-C--:B------:R-:W-:Y:S01]  /*c730*/  FMUL R131, R131, R216.reuse ;  /* 0x000000d883837220 */ /* 0x080fe20000400000 */
[----:B------:R0:W-:Y:S01]  /*c740*/  @P2 STG.E.U16 desc[UR36][R4.64+0x2], R10 ;  /* 0x0000020a04002986 */ /* 0x0001e2000c101524 */
[----:B------:R-:W-:Y:S01]  /*c750*/  ISETP.GT.AND P2, PT, R0, 0x8, PT ;  /* 0x000000080000780c */ /* 0x000fe20003f44270 */
[-C--:B------:R-:W-:Y:S01]  /*c760*/  FMUL R132, R132, R216.reuse ;  /* 0x000000d884847220 */ /* 0x080fe20000400000 */
[----:B------:R-:W-:Y:S01]  /*c770*/  F2FP.F16.F32.PACK_AB R125, RZ, R125 ;  /* 0x0000007dff7d723e */ /* 0x000fe200000000ff */
[----:B------:R-:W-:Y:S01]  /*c780*/  @P1 STG.E.U16 desc[UR36][R6.64], R122 ;  /* 0x0000007a06001986 */ /* 0x000fe2000c101524 */
[----:B------:R-:W-:Y:S01]  /*c790*/  ISETP.GT.AND P5, PT, R3, RZ, P2 ;  /* 0x000000ff0300720c */ /* 0x000fe200017a4270 */
[-C--:B------:R-:W-:Y:S01]  /*c7a0*/  FMUL R133, R133, R216.reuse ;  /* 0x000000d885857220 */ /* 0x080fe20000400000 */
[----:B------:R-:W-:Y:S01]  /*c7b0*/  ISETP.GT.AND P2, PT, R3, 0x8, P2 ;  /* 0x000000080300780c */ /* 0x000fe20001744270 */
[-C--:B------:R-:W-:Y:S01]  /*c7c0*/  FMUL R134, R134, R216.reuse ;  /* 0x000000d886867220 */ /* 0x080fe20000400000 */
[----:B------:R-:W-:Y:S01]  /*c7d0*/  ISETP.GT.AND P1, PT, R0, 0x10, PT ;  /* 0x000000100000780c */ /* 0x000fe20003f24270 */
[----:B------:R-:W-:Y:S01]  /*c7e0*/  FMUL R135, R135, R216 ;  /* 0x000000d887877220 */ /* 0x000fe20000400000 */
[----:B------:R-:W-:Y:S01]  /*c7f0*/  F2FP.F16.F32.PACK_AB R126, RZ, R126 ;  /* 0x0000007eff7e723e */ /* 0x000fe200000000ff */
[----:B0-----:R-:W-:Y:S01]  /*c800*/  @P3 IMAD.MOV.U32 R5, RZ, RZ, R7 ;  /* 0x000000ffff053224 */ /* 0x001fe200078e0007 */
[----:B------:R-:W-:Y:S01]  /*c810*/  @P3 MOV R4, R6 ;  /* 0x0000000600043202 */ /* 0x000fe20000000f00 */
[-C--:B------:R-:W-:Y:S01]  /*c820*/  FMUL R136, R136, R216.reuse ;  /* 0x000000d888887220 */ /* 0x080fe20000400000 */
[----:B------:R-:W-:Y:S01]  /*c830*/  F2FP.F16.F32.PACK_AB R127, RZ, R127 ;  /* 0x0000007fff7f723e */ /* 0x000fe200000000ff */
[----:B------:R-:W-:Y:S01]  /*c840*/  FMUL R137, R137, R216 ;  /* 0x000000d889897220 */ /* 0x000fe20000400000 */
[----:B------:R-:W-:Y:S01]  /*c850*/  F2FP.F16.F32.PACK_AB R128, RZ, R128 ;  /* 0x00000080ff80723e */ /* 0x000fe200000000ff */
[----:B------:R0:W-:Y:S01]  /*c860*/  @P3 STG.E.U16 desc[UR36][R4.64+0x2], R123 ;  /* 0x0000027b04003986 */ /* 0x0001e2000c101524 */
[----:B------:R-:W-:Y:S01]  /*c870*/  ISETP.GT.AND P3, PT, R3, 0x8, P0 ;  /* 0x000000080300780c */ /* 0x000fe20000764270 */
[-C--:B------:R-:W-:Y:S01]  /*c880*/  FMUL R138, R138, R216.reuse ;  /* 0x000000d88a8a7220 */ /* 0x080fe20000400000 */
[----:B------:R-:W-:Y:S01]  /*c890*/  ISETP.GT.AND P0, PT, R0, 0x11, PT ;  /* 0x000000110000780c */ /* 0x000fe20003f04270 */
[-C--:B------:R-:W-:Y:S01]  /*c8a0*/  FMUL R139, R139, R216.reuse ;  /* 0x000000d88b8b7220 */ /* 0x080fe20000400000 */
[----:B------:R-:W-:Y:S01]  /*c8b0*/  F2FP.F16.F32.PACK_AB R129, RZ, R129 ;  /* 0x00000081ff81723e */ /* 0x000fe200000000ff */
[----:B------:R-:W-:Y:S01]  /*c8c0*/  FMUL R140, R140, R216 ;  /* 0x000000d88c8c7220 */ /* 0x000fe20000400000 */
[----:B------:R-:W-:Y:S01]  /*c8d0*/  F2FP.F16.F32.PACK_AB R130, RZ, R130 ;  /* 0x00000082ff82723e */ /* 0x000fe200000000ff */
[-C--:B------:R-:W-:Y:S01]  /*c8e0*/  FMUL R141, R141, R216.reuse ;  /* 0x000000d88d8d7220 */ /* 0x080fe20000400000 */
[----:B------:R-:W-:Y:S01]  /*c8f0*/  F2FP.F16.F32.PACK_AB R131, RZ, R131 ;  /* 0x00000083ff83723e */ /* 0x000fe200000000ff */
[----:B------:R-:W-:Y:S01]  /*c900*/  FMUL R142, R142, R216 ;  /* 0x000000d88e8e7220 */ /* 0x000fe20000400000 */
[----:B------:R-:W-:Y:S01]  /*c910*/  F2FP.F16.F32.PACK_AB R132, RZ, R132 ;  /* 0x00000084ff84723e */ /* 0x000fe200000000ff */
[--C-:B0-----:R-:W-:Y:S01]  /*c920*/  @P5 IMAD.MOV.U32 R4, RZ, RZ, R8.reuse ;  /* 0x000000ffff045224 */ /* 0x101fe200078e0008 */
[----:B------:R-:W-:Y:S01]  /*c930*/  F2FP.F16.F32.PACK_AB R133, RZ, R133 ;  /* 0x00000085ff85723e */ /* 0x000fe200000000ff */
[----:B------:R-:W-:Y:S01]  /*c940*/  @P5 IMAD.MOV.U32 R5, RZ, RZ, R9 ;  /* 0x000000ffff055224 */ /* 0x000fe200078e0009 */
[----:B------:R-:W-:Y:S01]  /*c950*/  F2FP.F16.F32.PACK_AB R134, RZ, R134 ;  /* 0x00000086ff86723e */ /* 0x000fe200000000ff */
[-C--:B------:R-:W-:Y:S01]  /*c960*/  FMUL R143, R143, R216.reuse ;  /* 0x000000d88f8f7220 */ /* 0x080fe20000400000 */
[----:B------:R-:W-:Y:S01]  /*c970*/  F2FP.F16.F32.PACK_AB R135, RZ, R135 ;  /* 0x00000087ff87723e */ /* 0x000fe200000000ff */
[-C--:B------:R-:W-:Y:S01]  /*c980*/  FMUL R144, R144, R216.reuse ;  /* 0x000000d890907220 */ /* 0x080fe20000400000 */
[----:B------:R0:W-:Y:S01]  /*c990*/  @P5 STG.E.U16 desc[UR36][R4.64+0x10], R124 ;  /* 0x0000107c04005986 */ /* 0x0001e2000c101524 */
[----:B------:R-:W-:Y:S01]  /*c9a0*/  ISETP.GT.AND P5, PT, R3, RZ, P1 ;  /* 0x000000ff0300720c */ /* 0x000fe20000fa4270 */
[-C--:B------:R-:W-:Y:S01]  /*c9b0*/  FMUL R145, R145, R216.reuse ;  /* 0x000000d891917220 */ /* 0x080fe20000400000 */
[----:B------:R-:W-:Y:S01]  /*c9c0*/  ISETP.GT.AND P1, PT, R3, 0x8, P1 ;  /* 0x000000080300780c */ /* 0x000fe20000f24270 */
[----:B------:R-:W-:Y:S01]  /*c9d0*/  FMUL R146, R146, R216 ;  /* 0x000000d892927220 */ /* 0x000fe20000400000 */
[----:B------:R-:W-:Y:S01]  /*c9e0*/  F2FP.F16.F32.PACK_AB R136, RZ, R136 ;  /* 0x00000088ff88723e */ /* 0x000fe200000000ff */
[-C--:B------:R-:W-:Y:S01]  /*c9f0*/  FMUL R147, R147, R216.reuse ;  /* 0x000000d893937220 */ /* 0x080fe20000400000 */
[----:B------:R-:W-:Y:S01]  /*ca00*/  F2FP.F16.F32.PACK_AB R137, RZ, R137 ;  /* 0x00000089ff89723e */ /* 0x000fe200000000ff */
[----:B------:R-:W-:Y:S01]  /*ca10*/  FMUL R148, R148, R216 ;  /* 0x000000d894947220 */ /* 0x000fe20000400000 */
[----:B------:R-:W-:Y:S01]  /*ca20*/  F2FP.F16.F32.PACK_AB R138, RZ, R138 ;  /* 0x0000008aff8a723e */ /* 0x000fe200000000ff */
[-C--:B------:R-:W-:Y:S01]  /*ca30*/  FMUL R149, R149, R216.reuse ;  /* 0x000000d895957220 */ /* 0x080fe20000400000 */
[----:B------:R-:W-:Y:S01]  /*ca40*/  F2FP.F16.F32.PACK_AB R139, RZ, R139 ;  /* 0x0000008bff8b723e */ /* 0x000fe200000000ff */
[----:B0-----:R-:W-:Y:S01]  /*ca50*/  @P4 IMAD.MOV.U32 R4, RZ, RZ, R8 ;  /* 0x000000ffff044224 */ /* 0x001fe200078e0008 */
[----:B------:R-:W-:Y:S01]  /*ca60*/  @P4 MOV R5, R9 ;  /* 0x0000000900054202 */ /* 0x000fe20000000f00 */
[----:B------:R-:W-:Y:S01]  /*ca70*/  FMUL R150, R150, R216 ;  /* 0x000000d896967220 */ /* 0x000fe20000400000 */
[----:B------:R-:W-:Y:S01]  /*ca80*/  F2FP.F16.F32.PACK_AB R140, RZ, R140 ;  /* 0x0000008cff8c723e */ /* 0x000fe200000000ff */
[-C--:B------:R-:W-:Y:S01]  /*ca90*/  FMUL R151, R151, R216.reuse ;  /* 0x000000d897977220 */ /* 0x080fe20000400000 */
[----:B------:R-:W-:Y:S01]  /*caa0*/  F2FP.F16.F32.PACK_AB R141, RZ, R141 ;  /* 0x0000008dff8d723e */ /* 0x000fe200000000ff */
[----:B------:R0:W-:Y:S01]  /*cab0*/  @P4 STG.E.U16 desc[UR36][R4.64+0x12], R125 ;  /* 0x0000127d04004986 */ /* 0x0001e2000c101524 */
[----:B------:R-:W-:Y:S01]  /*cac0*/  ISETP.GT.AND P4, PT, R3, RZ, P0 ;  /* 0x000000ff0300720c */ /* 0x000fe20000784270 */
        /* <DEDUP_REMOVED lines=12> */
[--C-:B------:R-:W-:Y:S01]  /*cb90*/  @P2 IMAD.MOV.U32 R5, RZ, RZ, R7.reuse ;  /* 0x000000ffff052224 */ /* 0x100fe200078e0007 */
[----:B------:R-:W-:Y:S01]  /*cba0*/  F2FP.F16.F32.PACK_AB R148, RZ, R148 ;  /* 0x00000094ff94723e */ /* 0x000fe200000000ff */
[-C--:B------:R-:W-:Y:S01]  /*cbb0*/  FMUL R157, R157, R216.reuse ;  /* 0x000000d89d9d7220 */ /* 0x080fe20000400000 */
[----:B------:R-:W-:Y:S01]  /*cbc0*/  F2FP.F16.F32.PACK_AB R149, RZ, R149 ;  /* 0x00000095ff95723e */ /* 0x000fe200000000ff */
[-C--:B------:R-:W-:Y:S01]  /*cbd0*/  FMUL R158, R158, R216.reuse ;  /* 0x000000d89e9e7220 */ /* 0x080fe20000400000 */
[----:B------:R0:W-:Y:S01]  /*cbe0*/  @P2 STG.E.U16 desc[UR36][R4.64+0x10], R126 ;  /* 0x0000107e04002986 */ /* 0x0001e2000c101524 */
[----:B------:R-:W-:Y:S01]  /*cbf0*/  ISETP.GT.AND P2, PT, R0, 0x18, PT ;  /* 0x000000180000780c */ /* 0x000fe20003f44270 */
        /* <DEDUP_REMOVED lines=10> */
[----:B0-----:R-:W-:Y:S01]  /*cca0*/  @P3 IMAD.MOV.U32 R4, RZ, RZ, R6 ;  /* 0x000000ffff043224 */ /* 0x001fe200078e0006 */
[----:B------:R-:W-:Y:S01]  /*ccb0*/  F2FP.F16.F32.PACK_AB R155, RZ, R155 ;  /* 0x0000009bff9b723e */ /* 0x000fe200000000ff */
[----:B------:R-:W-:Y:S01]  /*ccc0*/  @P3 IMAD.MOV.U32 R5, RZ, RZ, R7 ;  /* 0x000000ffff053224 */ /* 0x000fe200078e0007 */
[----:B------:R-:W-:Y:S01]  /*ccd0*/  F2FP.F16.F32.PACK_AB R156, RZ, R156 ;  /* 0x0000009cff9c723e */ /* 0x000fe200000000ff */
[-C--:B------:R-:W-:Y:S01]  /*cce0*/  FMUL R164, R164, R216.reuse ;  /* 0x000000d8a4a47220 */ /* 0x080fe20000400000 */
[----:B------:R-:W-:Y:S01]  /*ccf0*/  F2FP.F16.F32.PACK_AB R157, RZ, R157 ;  /* 0x0000009dff9d723e */ /* 0x000fe200000000ff */
[-C--:B------:R-:W-:Y:S01]  /*cd00*/  FMUL R165, R165, R216.reuse ;  /* 0x000000d8a5a57220 */ /* 0x080fe20000400000 */
[----:B------:R0:W-:Y:S01]  /*cd10*/  @P3 STG.E.U16 desc[UR36][R4.64+0x12], R127 ;  /* 0x0000127f04003986 */ /* 0x0001e2000c101524 */
[----:B------:R-:W-:Y:S01]  /*cd20*/  ISETP.GT.AND P3, PT, R3, 0x8, P0 ;  /* 0x000000080300780c */ /* 0x000fe20000764270 */
[-C--:B------:R-:W-:Y:S01]  /*cd30*/  FMUL R166, R166, R216.reuse ;  /* 0x000000d8a6a67220 */ /* 0x080fe20000400000 */
[----:B------:R-:W-:Y:S01]  /*cd40*/  ISETP.GT.AND P0, PT, R0, 0x19, PT ;  /* 0x000000190000780c */ /* 0x000fe20003f04270 */
[----:B------:R-:W-:Y:S01]  /*cd50*/  FMUL R167, R167, R216 ;  /* 0x000000d8a7a77220 */ /* 0x000fe20000400000 */
[----:B------:R-:W-:Y:S01]  /*cd60*/  F2FP.F16.F32.PACK_AB R158, RZ, R158 ;  /* 0x0000009eff9e723e */ /* 0x000fe200000000ff */
[-C--:B------:R-:W-:Y:S01]  /*cd70*/  FMUL R168, R168, R216.reuse ;  /* 0x000000d8a8a87220 */ /* 0x080fe20000400000 */
[----:B------:R-:W-:Y:S01]  /*cd80*/  F2FP.F16.F32.PACK_AB R159, RZ, R159 ;  /* 0x0000009fff9f723e */ /* 0x000fe200000000ff */
[----:B------:R-:W-:Y:S01]  /*cd90*/  FMUL R169, R169, R216 ;  /* 0x000000d8a9a97220 */ /* 0x000fe20000400000 */
[----:B------:R-:W-:Y:S01]  /*cda0*/  F2FP.F16.F32.PACK_AB R160, RZ, R160 ;  /* 0x000000a0ffa0723e */ /* 0x000fe200000000ff */
[----:B------:R-:W-:Y:S01]  /*cdb0*/  FMUL R170, R170, R216 ;  /* 0x000000d8aaaa7220 */ /* 0x000fe20000400000 */
[----:B------:R-:W-:Y:S01]  /*cdc0*/  F2FP.F16.F32.PACK_AB R161, RZ, R161 ;  /* 0x000000a1ffa1723e */ /* 0x000fe200000000ff */
[--C-:B0-----:R-:W-:Y:S01]  /*cdd0*/  @P5 IMAD.MOV.U32 R5, RZ, RZ, R9.reuse ;  /* 0x000000ffff055224 */ /* 0x101fe200078e0009 */
        /* <DEDUP_REMOVED lines=73> */
[----:B0-----:R-:W-:Y:S01]  /*d270*/  @P5 IMAD.MOV.U32 R4, RZ, RZ, R8 ;  /* 0x000000ffff045224 */ /* 0x001fe200078e0008 */
[----:B------:R-:W-:Y:S01]  /*d280*/  F2FP.F16.F32.PACK_AB R190, RZ, R190 ;  /* 0x000000beffbe723e */ /* 0x000fe200000000ff */
[--C-:B------:R-:W-:Y:S01]  /*d290*/  @P5 IMAD.MOV.U32 R5, RZ, RZ, R9.reuse ;  /* 0x000000ffff055224 */ /* 0x100fe200078e0009 */
[----:B------:R-:W-:Y:S01]  /*d2a0*/  F2FP.F16.F32.PACK_AB R191, RZ, R191 ;  /* 0x000000bfffbf723e */ /* 0x000fe200000000ff */
[----:B------:R-:W-:Y:S01]  /*d2b0*/  FMUL R199, R199, R216 ;  /* 0x000000d8c7c77220 */ /* 0x000fe20000400000 */
[----:B------:R-:W-:Y:S01]  /*d2c0*/  F2FP.F16.F32.PACK_AB R192, RZ, R192 ;  /* 0x000000c0ffc0723e */ /* 0x000fe200000000ff */
[-C--:B------:R-:W-:Y:S01]  /*d2d0*/  FMUL R200, R200, R216.reuse ;  /* 0x000000d8c8c87220 */ /* 0x080fe20000400000 */
[----:B------:R0:W-:Y:S01]  /*d2e0*/  @P5 STG.E.U16 desc[UR36][R4.64+0x30], R132 ;  /* 0x0000308404005986 */ /* 0x0001e2000c101524 */
[----:B------:R-:W-:Y:S01]  /*d2f0*/  ISETP.GT.AND P5, PT, R3, RZ, P2 ;  /* 0x000000ff0300720c */ /* 0x000fe200017a4270 */
        /* <DEDUP_REMOVED lines=86> */
[----:B------:R-:W-:Y:S01]  /*d860*/  @P4 IMAD.MOV.U32 R5, RZ, RZ, R9 ;  /* 0x000000ffff054224 */ /* 0x000fe200078e0009 */
        /* <DEDUP_REMOVED lines=205> */
[----:B------:R-:W-:-:S02]  /*e540*/  F2FP.F16.F32.PACK_AB R112, RZ, R112 ;  /* 0x00000070ff70723e */ /* 0x000fc400000000ff */
[----:B------:R-:W-:Y:S01]  /*e550*/  F2FP.F16.F32.PACK_AB R113, RZ, R113 ;  /* 0x00000071ff71723e */ /* 0x000fe200000000ff */
[----:B------:R0:W-:Y:S01]  /*e560*/  @P5 STG.E.U16 desc[UR36][R4.64+0x70], R148 ;  /* 0x0000709404005986 */ /* 0x0001e2000c101524 */
[----:B------:R-:W-:Y:S02]  /*e570*/  ISETP.GT.AND P5, PT, R3, RZ, P2 ;  /* 0x000000ff0300720c */ /* 0x000fe400017a4270 */
[----:B------:R-:W-:Y:S02]  /*e580*/  F2FP.F16.F32.PACK_AB R114, RZ, R114 ;  /* 0x00000072ff72723e */ /* 0x000fe400000000ff */
[----:B------:R-:W-:Y:S02]  /*e590*/  F2FP.F16.F32.PACK_AB R115, RZ, R115 ;  /* 0x00000073ff73723e */ /* 0x000fe400000000ff */
[----:B------:R-:W-:Y:S02]  /*e5a0*/  F2FP.F16.F32.PACK_AB R116, RZ, R116 ;  /* 0x00000074ff74723e */ /* 0x000fe400000000ff */
[----:B------:R-:W-:-:S02]  /*e5b0*/  F2FP.F16.F32.PACK_AB R117, RZ, R117 ;  /* 0x00000075ff75723e */ /* 0x000fc400000000ff */
[----:B------:R-:W-:Y:S01]  /*e5c0*/  F2FP.F16.F32.PACK_AB R118, RZ, R118 ;  /* 0x00000076ff76723e */ /* 0x000fe200000000ff */
[----:B0-----:R-:W-:Y:S01]  /*e5d0*/  @P4 IMAD.MOV.U32 R4, RZ, RZ, R8 ;  /* 0x000000ffff044224 */ /* 0x001fe200078e0008 */
[----:B------:R-:W-:Y:S01]  /*e5e0*/  F2FP.F16.F32.PACK_AB R119, RZ, R119 ;  /* 0x00000077ff77723e */ /* 0x000fe200000000ff */
[----:B------:R-:W-:-:S05]  /*e5f0*/  @P4 IMAD.MOV.U32 R5, RZ, RZ, R9 ;  /* 0x000000ffff054224 */ /* 0x000fca00078e0009 */
[----:B------:R0:W-:Y:S01]  /*e600*/  @P4 STG.E.U16 desc[UR36][R4.64+0x72], R149 ;  /* 0x0000729504004986 */ /* 0x0001e2000c101524 */
[----:B------:R-:W-:Y:S01]  /*e610*/  ISETP.GT.AND P4, PT, R3, RZ, P0 ;  /* 0x000000ff0300720c */ /* 0x000fe20000784270 */
[----:B0-----:R-:W-:Y:S01]  /*e620*/  @P1 IMAD.MOV.U32 R4, RZ, RZ, R6 ;  /* 0x000000ffff041224 */ /* 0x001fe200078e0006 */
[----:B------:R-:W-:-:S05]  /*e630*/  @P1 MOV R5, R7 ;  /* 0x0000000700051202 */ /* 0x000fca0000000f00 */
[----:B------:R0:W-:Y:S01]  /*e640*/  @P1 STG.E.U16 desc[UR36][R4.64+0x70], R150 ;  /* 0x0000709604001986 */ /* 0x0001e2000c101524 */
[----:B------:R-:W-:Y:S02]  /*e650*/  ISETP.GT.AND P1, PT, R3, 0x8, P2 ;  /* 0x000000080300780c */ /* 0x000fe40001724270 */
[----:B------:R-:W-:Y:S01]  /*e660*/  ISETP.GT.AND P2, PT, R0, 0x48, PT ;  /* 0x000000480000780c */ /* 0x000fe20003f44270 */
[----:B0-----:R-:W-:Y:S02]  /*e670*/  @P3 IMAD.MOV.U32 R4, RZ, RZ, R6 ;  /* 0x000000ffff043224 */ /* 0x001fe400078e0006 */
[----:B------:R-:W-:-:S05]  /*e680*/  @P3 IMAD.MOV.U32 R5, RZ, RZ, R7 ;  /* 0x000000ffff053224 */ /* 0x000fca00078e0007 */
[----:B------:R0:W-:Y:S01]  /*e690*/  @P3 STG.E.U16 desc[UR36][R4.64+0x72], R151 ;  /* 0x0000729704003986 */ /* 0x0001e2000c101524 */
[----:B------:R-:W-:Y:S02]  /*e6a0*/  ISETP.GT.AND P3, PT, R3, 0x8, P0 ;  /* 0x000000080300780c */ /* 0x000fe40000764270 */
[----:B------:R-:W-:Y:S01]  /*e6b0*/  ISETP.GT.AND P0, PT, R0, 0x49, PT ;  /* 0x000000490000780c */ /* 0x000fe20003f04270 */
[----:B0-----:R-:W-:Y:S02]  /*e6c0*/  @P5 IMAD.MOV.U32 R4, RZ, RZ, R8 ;  /* 0x000000ffff045224 */ /* 0x001fe400078e0008 */
[----:B------:R-:W-:-:S05]  /*e6d0*/  @P5 IMAD.MOV.U32 R5, RZ, RZ, R9 ;  /* 0x000000ffff055224 */ /* 0x000fca00078e0009 */
[----:B------:R0:W-:Y:S01]  /*e6e0*/  @P5 STG.E.U16 desc[UR36][R4.64+0x80], R152 ;  /* 0x0000809804005986 */ /* 0x0001e2000c101524 */
[----:B------:R-:W-:Y:S02]  /*e6f0*/  ISETP.GT.AND P5, PT, R3, RZ, P2 ;  /* 0x000000ff0300720c */ /* 0x000fe400017a4270 */
[----:B0-----:R-:W-:Y:S01]  /*e700*/  @P4 MOV R4, R8 ;  /* 0x0000000800044202 */ /* 0x001fe20000000f00 */
[----:B------:R-:W-:-:S05]  /*e710*/  @P4 IMAD.MOV.U32 R5, RZ, RZ, R9 ;  /* 0x000000ffff054224 */ /* 0x000fca00078e0009 */
[----:B------:R0:W-:Y:S01]  /*e720*/  @P4 STG.E.U16 desc[UR36][R4.64+0x82], R153 ;  /* 0x0000829904004986 */ /* 0x0001e2000c101524 */
[----:B------:R-:W-:Y:S01]  /*e730*/  ISETP.GT.AND P4, PT, R3, RZ, P0 ;  /* 0x000000ff0300720c */ /* 0x000fe20000784270 */
[----:B0-----:R-:W-:Y:S02]  /*e740*/  @P1 IMAD.MOV.U32 R4, RZ, RZ, R6 ;  /* 0x000000ffff041224 */ /* 0x001fe400078e0006 */
[----:B------:R-:W-:-:S05]  /*e750*/  @P1 IMAD.MOV.U32 R5, RZ, RZ, R7 ;  /* 0x000000ffff051224 */ /* 0x000fca00078e0007 */
[----:B------:R0:W-:Y:S01]  /*e760*/  @P1 STG.E.U16 desc[UR36][R4.64+0x80], R154 ;  /* 0x0000809a04001986 */ /* 0x0001e2000c101524 */
[----:B------:R-:W-:Y:S02]  /*e770*/  ISETP.GT.AND P1, PT, R3, 0x8, P2 ;  /* 0x000000080300780c */ /* 0x000fe40001724270 */
[----:B------:R-:W-:Y:S01]  /*e780*/  ISETP.GT.AND P2, PT, R0, 0x50, PT ;  /* 0x000000500000780c */ /* 0x000fe20003f44270 */
        /* <DEDUP_REMOVED lines=8> */
[----:B------:R-:W-:Y:S01]  /*e810*/  ISETP.GT.AND P5, PT, R3, RZ, P2 ;  /* 0x000000ff0300720c */ /* 0x000fe200017a4270 */
[----:B0-----:R-:W-:Y:S02]  /*e820*/  @P4 IMAD.MOV.U32 R4, RZ, RZ, R8 ;  /* 0x000000ffff044224 */ /* 0x001fe400078e0008 */
[----:B------:R-:W-:-:S05]  /*e830*/  @P4 IMAD.MOV.U32 R5, RZ, RZ, R9 ;  /* 0x000000ffff054224 */ /* 0x000fca00078e0009 */
[----:B------:R0:W-:Y:S01]  /*e840*/  @P4 STG.E.U16 desc[UR36][R4.64+0x92], R157 ;  /* 0x0000929d04004986 */ /* 0x0001e2000c101524 */
[----:B------:R-:W-:Y:S02]  /*e850*/  ISETP.GT.AND P4, PT, R3, RZ, P0 ;  /* 0x000000ff0300720c */ /* 0x000fe40000784270 */
[----:B0-----:R-:W-:Y:S01]  /*e860*/  @P1 MOV R4, R6 ;  /* 0x0000000600041202 */ /* 0x001fe20000000f00 */
[----:B------:R-:W-:-:S05]  /*e870*/  @P1 IMAD.MOV.U32 R5, RZ, RZ, R7 ;  /* 0x000000ffff051224 */ /* 0x000fca00078e0007 */
        /* <DEDUP_REMOVED lines=11> */
[----:B------:R-:W-:Y:S01]  /*e930*/  ISETP.GT.AND P5, PT, R3, RZ, P2 ;  /* 0x000000ff0300720c */ /* 0x000fe200017a4270 */
[----:B0-----:R-:W-:Y:S02]  /*e940*/  @P4 IMAD.MOV.U32 R4, RZ, RZ, R8 ;  /* 0x000000ffff044224 */ /* 0x001fe400078e0008 */
[----:B------:R-:W-:-:S05]  /*e950*/  @P4 IMAD.MOV.U32 R5, RZ, RZ, R9 ;  /* 0x000000ffff054224 */ /* 0x000fca00078e0009 */
[----:B------:R0:W-:Y:S01]  /*e960*/  @P4 STG.E.U16 desc[UR36][R4.64+0xa2], R161 ;  /* 0x0000a2a104004986 */ /* 0x0001e2000c101524 */
[----:B------:R-:W-:Y:S01]  /*e970*/  ISETP.GT.AND P4, PT, R3, RZ, P0 ;  /* 0x000000ff0300720c */ /* 0x000fe20000784270 */
[----:B0-----:R-:W-:Y:S02]  /*e980*/  @P1 IMAD.MOV.U32 R4, RZ, RZ, R6 ;  /* 0x000000ffff041224 */ /* 0x001fe400078e0006 */
[----:B------:R-:W-:-:S05]  /*e990*/  @P1 IMAD.MOV.U32 R5, RZ, RZ, R7 ;  /* 0x000000ffff051224 */ /* 0x000fca00078e0007 */
[----:B------:R0:W-:Y:S01]  /*e9a0*/  @P1 STG.E.U16 desc[UR36][R4.64+0xa0], R162 ;  /* 0x0000a0a204001986 */ /* 0x0001e2000c101524 */
[----:B------:R-:W-:Y:S02]  /*e9b0*/  ISETP.GT.AND P1, PT, R3, 0x8, P2 ;  /* 0x000000080300780c */ /* 0x000fe40001724270 */
[----:B------:R-:W-:Y:S02]  /*e9c0*/  ISETP.GT.AND P2, PT, R0, 0x60, PT ;  /* 0x000000600000780c */ /* 0x000fe40003f44270 */
        /* <DEDUP_REMOVED lines=8> */
[----:B------:R-:W-:Y:S01]  /*ea50*/  ISETP.GT.AND P5, PT, R3, RZ, P2 ;  /* 0x000000ff0300720c */ /* 0x000fe200017a4270 */
[----:B0-----:R-:W-:Y:S01]  /*ea60*/  @P4 IMAD.MOV.U32 R4, RZ, RZ, R8 ;  /* 0x000000ffff044224 */ /* 0x001fe200078e0008 */
[----:B------:R-:W-:-:S05]  /*ea70*/  @P4 MOV R5, R9 ;  /* 0x0000000900054202 */ /* 0x000fca0000000f00 */
[----:B------:R0:W-:Y:S01]  /*ea80*/  @P4 STG.E.U16 desc[UR36][R4.64+0xb2], R165 ;  /* 0x0000b2a504004986 */ /* 0x0001e2000c101524 */
[----:B------:R-:W-:Y:S01]  /*ea90*/  ISETP.GT.AND P4, PT, R3, RZ, P0 ;  /* 0x000000ff0300720c */ /* 0x000fe20000784270 */
        /* <DEDUP_REMOVED lines=13> */
[----:B------:R-:W-:Y:S01]  /*eb70*/  ISETP.GT.AND P5, PT, R3, RZ, P2 ;  /* 0x000000ff0300720c */ /* 0x000fe200017a4270 */
[----:B0-----:R-:W-:Y:S02]  /*eb80*/  @P4 IMAD.MOV.U32 R4, RZ, RZ, R8 ;  /* 0x000000ffff044224 */ /* 0x001fe400078e0008 */
        /* <DEDUP_REMOVED lines=160> */
[C---:B------:R-:W-:Y:S02]  /*f590*/  ISETP.GT.AND P5, PT, R3.reuse, RZ, P2 ;  /* 0x000000ff0300720c */ /* 0x040fe400017a4270 */
[----:B------:R-:W-:Y:S01]  /*f5a0*/  ISETP.GT.AND P2, PT, R3, 0x8, P2 ;  /* 0x000000080300780c */ /* 0x000fe20001744270 */
[----:B0-----:R-:W-:Y:S01]  /*f5b0*/  @P4 IMAD.MOV.U32 R4, RZ, RZ, R8 ;  /* 0x000000ffff044224 */ /* 0x001fe200078e0008 */
[----:B------:R-:W-:-:S05]  /*f5c0*/  @P4 MOV R5, R9 ;  /* 0x0000000900054202 */ /* 0x000fca0000000f00 */
[----:B------:R0:W-:Y:S01]  /*f5d0*/  @P4 STG.E.U16 desc[UR36][R4.64+0x152], R205 ;  /* 0x000152cd04004986 */ /* 0x0001e2000c101524 */
[C---:B------:R-:W-:Y:S02]  /*f5e0*/  ISETP.GT.AND P4, PT, R3.reuse, RZ, P0 ;  /* 0x000000ff0300720c */ /* 0x040fe40000784270 */
[----:B------:R-:W-:Y:S01]  /*f5f0*/  ISETP.GT.AND P0, PT, R3, 0x8, P0 ;  /* 0x000000080300780c */ /* 0x000fe20000704270 */
[----:B0-----:R-:W-:Y:S02]  /*f600*/  @P1 IMAD.MOV.U32 R4, RZ, RZ, R6 ;  /* 0x000000ffff041224 */ /* 0x001fe400078e0006 */
[----:B------:R-:W-:-:S05]  /*f610*/  @P1 IMAD.MOV.U32 R5, RZ, RZ, R7 ;  /* 0x000000ffff051224 */ /* 0x000fca00078e0007 */
[----:B------:R0:W-:Y:S01]  /*f620*/  @P1 STG.E.U16 desc[UR36][R4.64+0x150], R206 ;  /* 0x000150ce04001986 */ /* 0x0001e2000c101524 */
[----:B------:R-:W-:Y:S01]  /*f630*/  ISETP.GT.AND P1, PT, R0, 0xb9, PT ;  /* 0x000000b90000780c */ /* 0x000fe20003f24270 */
[----:B0-----:R-:W-:Y:S02]  /*f640*/  @P3 IMAD.MOV.U32 R4, RZ, RZ, R6 ;  /* 0x000000ffff043224 */ /* 0x001fe400078e0006 */
[----:B------:R-:W-:-:S05]  /*f650*/  @P3 IMAD.MOV.U32 R5, RZ, RZ, R7 ;  /* 0x000000ffff053224 */ /* 0x000fca00078e0007 */
[----:B------:R0:W-:Y:S01]  /*f660*/  @P3 STG.E.U16 desc[UR36][R4.64+0x152], R207 ;  /* 0x000152cf04003986 */ /* 0x0001e2000c101524 */
[----:B------:R-:W-:Y:S02]  /*f670*/  ISETP.GT.AND P3, PT, R0, 0xb8, PT ;  /* 0x000000b80000780c */ /* 0x000fe40003f64270 */
[----:B0-----:R-:W-:Y:S01]  /*f680*/  @P5 MOV R4, R8 ;  /* 0x0000000800045202 */ /* 0x001fe20000000f00 */
[----:B------:R-:W-:-:S05]  /*f690*/  @P5 IMAD.MOV.U32 R5, RZ, RZ, R9 ;  /* 0x000000ffff055224 */ /* 0x000fca00078e0009 */
[----:B------:R0:W-:Y:S01]  /*f6a0*/  @P5 STG.E.U16 desc[UR36][R4.64+0x160], R208 ;  /* 0x000160d004005986 */ /* 0x0001e2000c101524 */
[C---:B------:R-:W-:Y:S02]  /*f6b0*/  ISETP.GT.AND P5, PT, R3.reuse, RZ, P1 ;  /* 0x000000ff0300720c */ /* 0x040fe40000fa4270 */
[----:B------:R-:W-:Y:S01]  /*f6c0*/  ISETP.GT.AND P1, PT, R3, 0x8, P1 ;  /* 0x000000080300780c */ /* 0x000fe20000f24270 */
        /* <DEDUP_REMOVED lines=8> */
[----:B------:R-:W-:Y:S01]  /*f750*/  ISETP.GT.AND P2, PT, R0, 0xc0, PT ;  /* 0x000000c00000780c */ /* 0x000fe20003f44270 */
[----:B0-----:R-:W-:Y:S02]  /*f760*/  @P0 IMAD.MOV.U32 R4, RZ, RZ, R6 ;  /* 0x000000ffff040224 */ /* 0x001fe400078e0006 */
[----:B------:R-:W-:-:S05]  /*f770*/  @P0 IMAD.MOV.U32 R5, RZ, RZ, R7 ;  /* 0x000000ffff050224 */ /* 0x000fca00078e0007 */
[----:B------:R0:W-:Y:S01]  /*f780*/  @P0 STG.E.U16 desc[UR36][R4.64+0x162], R211 ;  /* 0x000162d304000986 */ /* 0x0001e2000c101524 */
[----:B------:R-:W-:Y:S01]  /*f790*/  ISETP.GT.AND P0, PT, R0, 0xc1, PT ;  /* 0x000000c10000780c */ /* 0x000fe20003f04270 */
[----:B0-----:R-:W-:Y:S02]  /*f7a0*/  @P4 IMAD.MOV.U32 R4, RZ, RZ, R8 ;  /* 0x000000ffff044224 */ /* 0x001fe400078e0008 */
[----:B------:R-:W-:-:S05]  /*f7b0*/  @P4 IMAD.MOV.U32 R5, RZ, RZ, R9 ;  /* 0x000000ffff054224 */ /* 0x000fca00078e0009 */
[----:B------:R0:W-:Y:S01]  /*f7c0*/  @P4 STG.E.U16 desc[UR36][R4.64+0x170], R212 ;  /* 0x000170d404004986 */ /* 0x0001e2000c101524 */
[C---:B------:R-:W-:Y:S02]  /*f7d0*/  ISETP.GT.AND P4, PT, R3.reuse, RZ, P2 ;  /* 0x000000ff0300720c */ /* 0x040fe40001784270 */
[----:B------:R-:W-:Y:S02]  /*f7e0*/  ISETP.GT.AND P2, PT, R3, 0x8, P2 ;  /* 0x000000080300780c */ /* 0x000fe40001744270 */
        /* <DEDUP_REMOVED lines=385> */
[----:B------:R-:W-:Y:S01]  /*11000*/  ISETP.GT.AND P1, PT, R0, 0x179, PT ;  /* 0x000001790000780c */ /* 0x000fe20003f24270 */
[----:B0-----:R-:W-:Y:S02]  /*11010*/  @P2 IMAD.MOV.U32 R4, RZ, RZ, R6 ;  /* 0x000000ffff042224 */ /* 0x001fe400078e0006 */
[----:B------:R-:W-:-:S05]  /*11020*/  @P2 IMAD.MOV.U32 R5, RZ, RZ, R7 ;  /* 0x000000ffff052224 */ /* 0x000fca00078e0007 */
[----:B------:R0:W-:Y:S01]  /*11030*/  @P2 STG.E.U16 desc[UR36][R4.64+0x2c2], R107 ;  /* 0x0002c26b04002986 */ /* 0x0001e2000c101524 */
        /* <DEDUP_REMOVED lines=32> */
[----:B------:R0:W-:Y:S02]  /*11240*/  @P3 STG.E.U16 desc[UR36][R4.64+0x2e0], R114 ;  /* 0x0002e07204003986 */ /* 0x0001e4000c101524 */
[----:B0-----:R-:W-:Y:S02]  /*11250*/  @P0 IMAD.MOV.U32 R4, RZ, RZ, R6 ;  /* 0x000000ffff040224 */ /* 0x001fe400078e0006 */
[----:B------:R-:W-:-:S05]  /*11260*/  @P0 IMAD.MOV.U32 R5, RZ, RZ, R7 ;  /* 0x000000ffff050224 */ /* 0x000fca00078e0007 */
[----:B------:R0:W-:Y:S02]  /*11270*/  @P0 STG.E.U16 desc[UR36][R4.64+0x2e2], R115 ;  /* 0x0002e27304000986 */ /* 0x0001e4000c101524 */
[----:B0-----:R-:W-:Y:S01]  /*11280*/  @P5 MOV R4, R8 ;  /* 0x0000000800045202 */ /* 0x001fe20000000f00 */
[----:B------:R-:W-:-:S05]  /*11290*/  @P5 IMAD.MOV.U32 R5, RZ, RZ, R9 ;  /* 0x000000ffff055224 */ /* 0x000fca00078e0009 */
[----:B------:R0:W-:Y:S04]  /*112a0*/  @P5 STG.E.U16 desc[UR36][R4.64+0x2f0], R116 ;  /* 0x0002f07404005986 */ /* 0x0001e8000c101524 */
[----:B------:R1:W-:Y:S01]  /*112b0*/  @P4 STG.E.U16 desc[UR36][R8.64+0x2f2], R117 ;  /* 0x0002f27508004986 */ /* 0x0003e2000c101524 */
[----:B0-----:R-:W-:Y:S02]  /*112c0*/  @P2 IMAD.MOV.U32 R4, RZ, RZ, R6 ;  /* 0x000000ffff042224 */ /* 0x001fe400078e0006 */
[----:B------:R-:W-:-:S05]  /*112d0*/  @P2 IMAD.MOV.U32 R5, RZ, RZ, R7 ;  /* 0x000000ffff052224 */ /* 0x000fca00078e0007 */
[----:B------:R1:W-:Y:S04]  /*112e0*/  @P2 STG.E.U16 desc[UR36][R4.64+0x2f0], R118 ;  /* 0x0002f07604002986 */ /* 0x0003e8000c101524 */
[----:B------:R1:W-:Y:S02]  /*112f0*/  @P1 STG.E.U16 desc[UR36][R6.64+0x2f2], R119 ;  /* 0x0002f27706001986 */ /* 0x0003e4000c101524 */
.L_x_416:
[----:B------:R-:W-:Y:S05]  /*11300*/  BSYNC B0 ;  /* 0x0000000000007941 */ /* 0x000fea0003800000 */
.L_x_34:
[----:B------:R-:W-:Y:S01]  /*11310*/  ULDC UR4, c[0x0][0xc] ;  /* 0x0000030000047ab9 */ /* 0x000fe20000000800 */
[----:B------:R-:W-:Y:S01]  /*11320*/  ULDC UR5, c[0x0][0x10] ;  /* 0x0000040000057ab9 */ /* 0x000fe20000000800 */
[----:B------:R-:W0:Y:S01]  /*11330*/  LDC R3, c[0x0][0x14] ;  /* 0x00000500ff037b82 */ /* 0x000e220000000800 */
[----:B------:R-:W-:Y:S01]  /*11340*/  UIMAD.WIDE.U32 UR4, UR4, UR5, URZ ;  /* 0x00000005040472a5 */ /* 0x000fe2000f8e003f */
[----:B------:R-:W-:Y:S01]  /*11350*/  IMAD.MOV.U32 R18, RZ, RZ, R22 ;  /* 0x000000ffff127224 */ /* 0x000fe200078e0016 */
[----:B-1----:R-:W-:-:S04]  /*11360*/  PRMT R0, RZ, 0x7610, R0 ;  /* 0x00007610ff007816 */ /* 0x002fc80000000000 */
[----:B0-----:R-:W-:-:S04]  /*11370*/  IMAD.WIDE.U32 R4, R3, UR4, R18 ;  /* 0x0000000403047c25 */ /* 0x001fc8000f8e0012 */
[----:B------:R-:W-:Y:S01]  /*11380*/  IMAD R3, R3, UR5, RZ ;  /* 0x0000000503037c24 */ /* 0x000fe2000f8e02ff */
[----:B------:R-:W-:Y:S01]  /*11390*/  ULDC.64 UR4, c[0x0][0x650] ;  /* 0x0001940000047ab9 */ /* 0x000fe20000000a00 */
[----:B------:R-:W-:Y:S01]  /*113a0*/  IMAD.MOV.U32 R22, RZ, RZ, R4 ;  /* 0x000000ffff167224 */ /* 0x000fe200078e0004 */
[----:B------:R-:W-:Y:S01]  /*113b0*/  ISETP.GE.U32.AND P0, PT, R4, UR4, PT ;  /* 0x0000000404007c0c */ /* 0x000fe2000bf06070 */
[----:B------:R-:W-:Y:S01]  /*113c0*/  IMAD.MOV.U32 R18, RZ, RZ, -0x1 ;  /* 0xffffffffff127424 */ /* 0x000fe200078e00ff */
[----:B------:R-:W-:Y:S01]  /*113d0*/  IADD3 R19, R5, R3, RZ ;  /* 0x0000000305137210 */ /* 0x000fe20007ffe0ff */
[----:B------:R-:W-:-:S03]  /*113e0*/  IMAD.MOV.U32 R3, RZ, RZ, -0x1 ;  /* 0xffffffffff037424 */ /* 0x000fc600078e00ff */
[----:B------:R-:W-:Y:S02]  /*113f0*/  ISETP.GE.U32.AND.EX P0, PT, R19, UR5, PT, P0 ;  /* 0x0000000513007c0c */ /* 0x000fe4000bf06100 */
[----:B------:R0:W-:Y:S11]  /*11400*/  STL [R1+0x4], R3 ;  /* 0x0000040301007387 */ /* 0x0001f60000100800 */
[----:B0-----:R-:W-:Y:S05]  /*11410*/  @P0 BRA `(.L_x_417) ;  /* 0x0000000400740947 */ /* 0x001fea0003800000 */
[----:B--2---:R-:W0:Y:S01]  /*11420*/  S2R R12, SR_CTAID.X ;  /* 0x00000000000c7919 */ /* 0x004e220000002500 */
[----:B------:R-:W1:Y:S01]  /*11430*/  LDC.64 R10, c[0x0][0x628] ;  /* 0x00018a00ff0a7b82 */ /* 0x000e620000000a00 */
[----:B------:R-:W-:Y:S01]  /*11440*/  ULDC UR4, c[0x0][0x150] ;  /* 0x0000540000047ab9 */ /* 0x000fe20000000800 */
[----:B------:R-:W-:Y:S01]  /*11450*/  IMAD.MOV.U32 R8, RZ, RZ, R22 ;  /* 0x000000ffff087224 */ /* 0x000fe200078e0016 */
[----:B------:R-:W2:Y:S01]  /*11460*/  S2R R20, SR_CTAID.Y ;  /* 0x0000000000147919 */ /* 0x000ea20000002600 */
[----:B------:R-:W-:-:S04]  /*11470*/  MOV R9, R19 ;  /* 0x0000001300097202 */ /* 0x000fc80000000f00 */
[----:B------:R-:W2:Y:S08]  /*11480*/  LDC R21, c[0x0][0x144] ;  /* 0x00005100ff157b82 */ /* 0x000eb00000000800 */
[----:B------:R-:W2:Y:S08]  /*11490*/  LDC R0, c[0x0][0x630] ;  /* 0x00018c00ff007b82 */ /* 0x000eb00000000800 */
[----:B------:R-:W2:Y:S01]  /*114a0*/  LDC.64 R14, c[0x0][0x620] ;  /* 0x00018800ff0e7b82 */ /* 0x000ea20000000a00 */
[----:B-1----:R-:W-:-:S04]  /*114b0*/  ISETP.NE.U32.AND P0, PT, R10, RZ, PT ;  /* 0x000000ff0a00720c */ /* 0x002fc80003f05070 */
[----:B------:R-:W-:Y:S02]  /*114c0*/  ISETP.NE.AND.EX P0, PT, R11, RZ, PT, P0 ;  /* 0x000000ff0b00720c */ /* 0x000fe40003f05300 */
[----:B0-----:R-:W-:-:S05]  /*114d0*/  I2FP.F32.U32 R3, R12 ;  /* 0x0000000c00037245 */ /* 0x001fca0000201000 */
[----:B------:R-:W-:-:S04]  /*114e0*/  FMUL R3, R3, UR4 ;  /* 0x0000000403037c20 */ /* 0x000fc80008400000 */
[----:B------:R0:W1:Y:S02]  /*114f0*/  F2I.U32.TRUNC.NTZ R18, R3 ;  /* 0x0000000300127305 */ /* 0x000064000020f000 */
[----:B------:R-:W-:Y:S05]  /*11500*/  @!P0 BRA `(.L_x_418) ;  /* 0x0000000000288947 */ /* 0x000fea0003800000 */
[----:B0-----:R-:W0:Y:S02]  /*11510*/  LDC R3, c[0x0][0x634] ;  /* 0x00018d00ff037b82 */ /* 0x001e240000000800 */
        /* <DEDUP_REMOVED lines=9> */
.L_x_418:
[----:B------:R-:W3:Y:S01]  /*115b0*/  LDC.64 R28, c[0x0][0x640] ;  /* 0x00019000ff1c7b82 */ /* 0x000ee20000000a00 */
[-CC-:B--2---:R-:W-:Y:S01]  /*115c0*/  SHF.R.U64 R13, R8, R0.reuse, R9.reuse ;  /* 0x00000000080d7219 */ /* 0x184fe20000001209 */
[----:B------:R-:W-:Y:S01]  /*115d0*/  ULDC UR4, c[0x0][0x154] ;  /* 0x0000550000047ab9 */ /* 0x000fe20000000800 */
[----:B------:R-:W-:Y:S02]  /*115e0*/  SHF.R.U32.HI R0, RZ, R0, R9 ;  /* 0x00000000ff007219 */ /* 0x000fe40000011609 */
[----:B0-----:R-:W-:Y:S02]  /*115f0*/  IADD3 R3, P0, RZ, -R13, RZ ;  /* 0x8000000dff037210 */ /* 0x001fe40007f1e0ff */
[----:B-1----:R-:W-:Y:S01]  /*11600*/  IADD3 R7, -R18, RZ, RZ ;  /* 0x000000ff12077210 */ /* 0x002fe20007ffe1ff */
[----:B------:R-:W0:Y:S01]  /*11610*/  LDC R6, c[0x0][0x618] ;  /* 0x00018600ff067b82 */ /* 0x000e220000000800 */
[----:B------:R-:W-:Y:S02]  /*11620*/  IMAD.MOV.U32 R18, RZ, RZ, R22 ;  /* 0x000000ffff127224 */ /* 0x000fe400078e0016 */
[----:B------:R-:W-:-:S02]  /*11630*/  IMAD.X R5, RZ, RZ, ~R0, P0 ;  /* 0x000000ffff057224 */ /* 0x000fc400000e0e00 */
[----:B------:R-:W-:Y:S02]  /*11640*/  IMAD R25, R21, R7, R12 ;  /* 0x0000000715197224 */ /* 0x000fe400078e020c */
[-C--:B------:R-:W-:Y:S01]  /*11650*/  IMAD R0, R5, R14.reuse, RZ ;  /* 0x0000000e05007224 */ /* 0x080fe200078e02ff */
[----:B------:R-:W1:Y:S01]  /*11660*/  LDC R8, c[0x0][0x608] ;  /* 0x00018200ff087b82 */ /* 0x000e620000000800 */
[----:B------:R-:W-:-:S04]  /*11670*/  IMAD.WIDE.U32 R4, R3, R14, R18 ;  /* 0x0000000e03047225 */ /* 0x000fc800078e0012 */
[----:B------:R-:W-:Y:S01]  /*11680*/  IMAD R3, R3, R15, R0 ;  /* 0x0000000f03037224 */ /* 0x000fe200078e0200 */
[----:B------:R-:W-:Y:S01]  /*11690*/  I2FP.F32.U32 R0, R20 ;  /* 0x0000001400007245 */ /* 0x000fe20000201000 */
[----:B------:R-:W-:Y:S01]  /*116a0*/  IMAD.MOV.U32 R7, RZ, RZ, 0x1 ;  /* 0x00000001ff077424 */ /* 0x000fe200078e00ff */
[----:B------:R-:W2:Y:S01]  /*116b0*/  LDC R24, c[0x0][0x658] ;  /* 0x00019600ff187b82 */ /* 0x000ea20000000800 */
[----:B------:R-:W-:Y:S01]  /*116c0*/  IMAD.IADD R3, R5, 0x1, R3 ;  /* 0x0000000105037824 */ /* 0x000fe200078e0203 */
[----:B---3--:R-:W-:Y:S01]  /*116d0*/  ISETP.NE.U32.AND P0, PT, R28, RZ, PT ;  /* 0x000000ff1c00720c */ /* 0x008fe20003f05070 */
[----:B------:R-:W-:Y:S01]  /*116e0*/  FMUL R0, R0, UR4 ;  /* 0x0000000400007c20 */ /* 0x000fe20008400000 */
[----:B------:R-:W-:Y:S02]  /*116f0*/  IMAD.MOV.U32 R5, RZ, RZ, -0x1 ;  /* 0xffffffffff057424 */ /* 0x000fe400078e00ff */
[----:B------:R-:W-:Y:S01]  /*11700*/  ISETP.NE.AND.EX P0, PT, R29, RZ, PT, P0 ;  /* 0x000000ff1d00720c */ /* 0x000fe20003f05300 */
[----:B------:R3:W2:Y:S01]  /*11710*/  F2I.U32.TRUNC.NTZ R15, R0 ;  /* 0x00000000000f7305 */ /* 0x0006a2000020f000 */
[----:B------:R-:W3:Y:S01]  /*11720*/  LDC R21, c[0x0][0x148] ;  /* 0x00005200ff157b82 */ /* 0x000ee20000000800 */
[----:B0-----:R-:W-:-:S02]  /*11730*/  SHF.R.U64 R12, R4, R6, R3 ;  /* 0x00000006040c7219 */ /* 0x001fc40000001203 */
[----:B------:R-:W-:-:S05]  /*11740*/  SHF.R.U32.HI R3, RZ, R6, R3 ;  /* 0x00000006ff037219 */ /* 0x000fca0000011603 */
[----:B------:R-:W0:Y:S01]  /*11750*/  LDC R18, c[0x0][0x600] ;  /* 0x00018000ff127b82 */ /* 0x000e220000000800 */
[-CC-:B-1----:R-:W-:Y:S02]  /*11760*/  SHF.R.U64 R10, R12, R8.reuse, R3.reuse ;  /* 0x000000080c0a7219 */ /* 0x182fe40000001203 */
[----:B------:R-:W-:-:S05]  /*11770*/  SHF.R.U32.HI R3, RZ, R8, R3 ;  /* 0x00000008ff037219 */ /* 0x000fca0000011603 */
[----:B------:R-:W1:Y:S01]  /*11780*/  LDC R26, c[0x0][0x648] ;  /* 0x00019200ff1a7b82 */ /* 0x000e620000000800 */
[-C--:B--2---:R-:W-:Y:S02]  /*11790*/  SHF.L.U32 R4, R5, R24.reuse, RZ ;  /* 0x0000001805047219 */ /* 0x084fe400000006ff */
[--C-:B------:R-:W-:Y:S02]  /*117a0*/  SHF.R.U64 R14, R10, R24, R3.reuse ;  /* 0x000000180a0e7219 */ /* 0x100fe40000001203 */
[----:B------:R-:W-:Y:S02]  /*117b0*/  LOP3.LUT R27, RZ, R4, RZ, 0x33, !PT ;  /* 0x00000004ff1b7212 */ /* 0x000fe400078e33ff */
[-C--:B------:R-:W-:Y:S01]  /*117c0*/  SHF.R.U32.HI R5, RZ, R24.reuse, R3 ;  /* 0x00000018ff057219 */ /* 0x080fe20000011603 */
[----:B------:R-:W2:Y:S01]  /*117d0*/  LDC R30, c[0x0][0x638] ;  /* 0x00018e00ff1e7b82 */ /* 0x000ea20000000800 */
[----:B------:R-:W-:Y:S02]  /*117e0*/  SHF.L.U32 R226, R7, R24, RZ ;  /* 0x0000001807e27219 */ /* 0x000fe400000006ff */
[----:B------:R-:W-:-:S05]  /*117f0*/  MOV R4, R14 ;  /* 0x0000000e00047202 */ /* 0x000fca0000000f00 */
[----:B------:R-:W0:Y:S01]  /*11800*/  LDC R31, c[0x0][0x610] ;  /* 0x00018400ff1f7b82 */ /* 0x000e220000000800 */
[----:B------:R-:W-:Y:S05]  /*11810*/  @!P0 BRA `(.L_x_419) ;  /* 0x0000000000288947 */ /* 0x000fea0003800000 */
[----:B------:R-:W4:Y:S02]  /*11820*/  LDC R3, c[0x0][0x64c] ;  /* 0x00019300ff037b82 */ /* 0x000f240000000800 */
[----:B----4-:R-:W-:-:S05]  /*11830*/  IADD3 R3, P0, R14, R3, RZ ;  /* 0x000000030e037210 */ /* 0x010fca0007f1e0ff */
        /* <DEDUP_REMOVED lines=8> */
.L_x_419:
[----:B------:R-:W4:Y:S01]  /*118c0*/  LDC R3, c[0x0][0x65c] ;  /* 0x00019700ff037b82 */ /* 0x000f220000000800 */
[----:B-1-3--:R-:W-:Y:S01]  /*118d0*/  SHF.R.U64 R0, R4, R26, R5 ;  /* 0x0000001a04007219 */ /* 0x00afe20000001205 */
[----:B------:R-:W-:Y:S01]  /*118e0*/  IMAD.MOV R15, RZ, RZ, -R15 ;  /* 0x000000ffff0f7224 */ /* 0x000fe200078e0a0f */
[----:B------:R-:W-:Y:S01]  /*118f0*/  LOP3.LUT R5, R10, R27, RZ, 0xc0, !PT ;  /* 0x0000001b0a057212 */ /* 0x000fe200078ec0ff */
[----:B------:R-:W-:Y:S01]  /*11900*/  IMAD.MOV.U32 R4, RZ, RZ, 0x1 ;  /* 0x00000001ff047424 */ /* 0x000fe200078e00ff */
[----:B0-----:R-:W-:-:S03]  /*11910*/  IADD3 R7, R18, -0x1, RZ ;  /* 0xffffffff12077810 */ /* 0x001fc60007ffe0ff */
[----:B------:R-:W-:Y:S01]  /*11920*/  IMAD R226, R226, R0, R5 ;  /* 0x00000000e2e27224 */ /* 0x000fe200078e0205 */
[----:B------:R-:W-:Y:S02]  /*11930*/  LOP3.LUT R5, R12, R7, RZ, 0xc0, !PT ;  /* 0x000000070c057212 */ /* 0x000fe400078ec0ff */
[----:B----4-:R-:W-:Y:S01]  /*11940*/  ISETP.NE.AND P0, PT, R3, 0x1, PT ;  /* 0x000000010300780c */ /* 0x010fe20003f05270 */
[----:B------:R-:W-:-:S04]  /*11950*/  IMAD.MOV R3, RZ, RZ, -R0 ;  /* 0x000000ffff037224 */ /* 0x000fc800078e0a00 */
[----:B--2---:R-:W-:-:S04]  /*11960*/  IMAD R0, R3, R30, R14 ;  /* 0x0000001e03007224 */ /* 0x004fc800078e020e */
[----:B------:R-:W-:Y:S01]  /*11970*/  IMAD R3, R0, R18, R5 ;  /* 0x0000001200037224 */ /* 0x000fe200078e0205 */
[----:B------:R-:W-:Y:S01]  /*11980*/  PRMT R0, R4, 0x7610, R0 ;  /* 0x0000761004007816 */ /* 0x000fe20000000000 */
[----:B------:R-:W-:Y:S02]  /*11990*/  IMAD.MOV.U32 R18, RZ, RZ, R13 ;  /* 0x000000ffff127224 */ /* 0x000fe400078e000d */
[----:B------:R-:W-:-:S04]  /*119a0*/  @P0 IMAD R25, R21, R15, R20 ;  /* 0x0000000f15190224 */ /* 0x000fc800078e0214 */
[----:B------:R-:W-:-:S05]  /*119b0*/  IMAD R226, R226, R31, R25 ;  /* 0x0000001fe2e27224 */ /* 0x000fca00078e0219 */
[----:B------:R-:W-:Y:S02]  /*119c0*/  SEL R4, R3, R226, !P0 ;  /* 0x000000e203047207 */ /* 0x000fe40004000000 */
[----:B------:R-:W-:-:S03]  /*119d0*/  SEL R226, R226, R3, !P0 ;  /* 0x00000003e2e27207 */ /* 0x000fc60004000000 */
[----:B------:R0:W-:Y:S04]  /*119e0*/  STL [R1+0x4], R4 ;  /* 0x0000040401007387 */ /* 0x0001e80000100800 */
.L_x_417:
[----:B------:R1:W-:Y:S01]  /*119f0*/  STL [R1], R226 ;  /* 0x000000e201007387 */ /* 0x0003e20000100800 */
[----:B------:R-:W-:-:S13]  /*11a00*/  LOP3.LUT P0, RZ, R0, 0xff, RZ, 0xc0, !PT ;  /* 0x000000ff00ff7812 */ /* 0x000fda000780c0ff */
[----:B-1----:R-:W-:Y:S05]  /*11a10*/  @P0 BRA `(.L_x_420) ;  /* 0xfffffef800200947 */ /* 0x002fea000383ffff */
[----:B------:R-:W-:Y:S05]  /*11a20*/  EXIT ;  /* 0x000000000000794d */ /* 0x000fea0003800000 */
.L_x_7:
[----:B------:R-:W-:Y:S01]  /*11a30*/  ULDC.64 UR4, c[0x0][0x650] ;  /* 0x0001940000047ab9 */ /* 0x000fe20000000a00 */
[----:B------:R-:W-:Y:S01]  /*11a40*/  PRMT R2, RZ, 0x7610, R2 ;  /* 0x00007610ff027816 */ /* 0x000fe20000000002 */
[----:B------:R-:W-:Y:S01]  /*11a50*/  IMAD.MOV.U32 R12, RZ, RZ, -0x1 ;  /* 0xffffffffff0c7424 */ /* 0x000fe200078e00ff */
[----:B------:R-:W-:Y:S01]  /*11a60*/  ISETP.GE.U32.AND P0, PT, R22, UR4, PT ;  /* 0x0000000416007c0c */ /* 0x000fe2000bf06070 */
[----:B------:R-:W-:Y:S01]  /*11a70*/  IMAD.MOV.U32 R13, RZ, RZ, -0x1 ;  /* 0xffffffffff0d7424 */ /* 0x000fe200078e00ff */
[----:B------:R-:W-:Y:S02]  /*11a80*/  MOV R21, 0xffffffff ;  /* 0xffffffff00157802 */ /* 0x000fe40000000f00 */
[----:B------:R-:W-:-:S13]  /*11a90*/  ISETP.GE.U32.AND.EX P0, PT, R19, UR5, PT, P0 ;  /* 0x0000000513007c0c */ /* 0x000fda000bf06100 */
[----:B------:R-:W-:Y:S05]  /*11aa0*/  @P0 BRA `(.L_x_421) ;  /* 0x0000000400340947 */ /* 0x000fea0003800000 */
[----:B------:R-:W0:Y:S01]  /*11ab0*/  LDC.64 R20, c[0x0][0x628] ;  /* 0x00018a00ff147b82 */ /* 0x000e220000000a00 */
[----:B------:R-:W-:Y:S02]  /*11ac0*/  IMAD.MOV.U32 R12, RZ, RZ, R22 ;  /* 0x000000ffff0c7224 */ /* 0x000fe400078e0016 */
[----:B------:R-:W-:-:S05]  /*11ad0*/  IMAD.MOV.U32 R13, RZ, RZ, R19 ;  /* 0x000000ffff0d7224 */ /* 0x000fca00078e0013 */
        /* <DEDUP_REMOVED lines=10> */
[----:B------:R-:W-:Y:S01]  /*11b80*/  IMAD.WIDE.U32 R8, R13, R20, RZ ;  /* 0x000000140d087225 */ /* 0x000fe200078e00ff */
[----:B------:R-:W-:-:S03]  /*11b90*/  IADD3.X R13, RZ, RZ, RZ, P0, !PT ;  /* 0x000000ffff0d7210 */ /* 0x000fc600007fe4ff */
[----:B------:R-:W-:Y:S01]  /*11ba0*/  IMAD.MOV.U32 R12, RZ, RZ, R11 ;  /* 0x000000ffff0c7224 */ /* 0x000fe200078e000b */
[----:B------:R-:W-:-:S05]  /*11bb0*/  IADD3 RZ, P0, R9, R10, RZ ;  /* 0x0000000a09ff7210 */ /* 0x000fca0007f1e0ff */
[----:B------:R-:W-:-:S08]  /*11bc0*/  IMAD.WIDE.U32.X R12, R15, R21, R12, P0 ;  /* 0x000000150f0c7225 */ /* 0x000fd000000e040c */
.L_x_422:
[----:B------:R-:W0:Y:S01]  /*11bd0*/  LDC.64 R28, c[0x0][0x640] ;  /* 0x00019000ff1c7b82 */ /* 0x000e220000000a00 */
[-CC-:B------:R-:W-:Y:S01]  /*11be0*/  SHF.R.U64 R16, R12, R2.reuse, R13.reuse ;  /* 0x000000020c107219 */ /* 0x180fe2000000120d */
[----:B------:R-:W-:Y:S01]  /*11bf0*/  IMAD.MOV.U32 R18, RZ, RZ, R22 ;  /* 0x000000ffff127224 */ /* 0x000fe200078e0016 */
[----:B------:R-:W-:Y:S01]  /*11c00*/  SHF.R.U32.HI R2, RZ, R2, R13 ;  /* 0x00000002ff027219 */ /* 0x000fe2000001160d */
[----:B------:R-:W-:Y:S01]  /*11c10*/  IMAD.MOV.U32 R26, RZ, RZ, 0x1 ;  /* 0x00000001ff1a7424 */ /* 0x000fe200078e00ff */
[----:B------:R-:W-:-:S03]  /*11c20*/  IADD3 R11, P0, RZ, -R16, RZ ;  /* 0x80000010ff0b7210 */ /* 0x000fc60007f1e0ff */
[----:B------:R-:W1:Y:S02]  /*11c30*/  LDC R10, c[0x0][0x618] ;  /* 0x00018600ff0a7b82 */ /* 0x000e640000000800 */
[----:B------:R-:W-:-:S04]  /*11c40*/  IMAD.X R9, RZ, RZ, ~R2, P0 ;  /* 0x000000ffff097224 */ /* 0x000fc800000e0e02 */
[-C--:B------:R-:W-:Y:S02]  /*11c50*/  IMAD R2, R9, R24.reuse, RZ ;  /* 0x0000001809027224 */ /* 0x080fe400078e02ff */
[----:B------:R-:W2:Y:S01]  /*11c60*/  LDC R12, c[0x0][0x608] ;  /* 0x00018200ff0c7b82 */ /* 0x000ea20000000800 */
[----:B------:R-:W-:-:S04]  /*11c70*/  IMAD.WIDE.U32 R8, R11, R24, R18 ;  /* 0x000000180b087225 */ /* 0x000fc800078e0012 */
[----:B------:R-:W-:-:S03]  /*11c80*/  IMAD R11, R11, R25, R2 ;  /* 0x000000190b0b7224 */ /* 0x000fc600078e0202 */
[----:B------:R-:W3:Y:S01]  /*11c90*/  LDC R27, c[0x0][0x658] ;  /* 0x00019600ff1b7b82 */ /* 0x000ee20000000800 */
[----:B------:R-:W-:Y:S01]  /*11ca0*/  IMAD.IADD R9, R9, 0x1, R11 ;  /* 0x0000000109097824 */ /* 0x000fe200078e020b */
[----:B0-----:R-:W-:-:S04]  /*11cb0*/  ISETP.NE.U32.AND P0, PT, R28, RZ, PT ;  /* 0x000000ff1c00720c */ /* 0x001fc80003f05070 */
[----:B------:R-:W-:Y:S02]  /*11cc0*/  ISETP.NE.AND.EX P0, PT, R29, RZ, PT, P0 ;  /* 0x000000ff1d00720c */ /* 0x000fe40003f05300 */
[----:B------:R-:W0:Y:S01]  /*11cd0*/  LDC R18, c[0x0][0x600] ;  /* 0x00018000ff127b82 */ /* 0x000e220000000800 */
[-CC-:B-1----:R-:W-:Y:S02]  /*11ce0*/  SHF.R.U64 R6, R8, R10.reuse, R9.reuse ;  /* 0x0000000a08067219 */ /* 0x182fe40000001209 */
[----:B------:R-:W-:Y:S02]  /*11cf0*/  SHF.R.U32.HI R9, RZ, R10, R9 ;  /* 0x0000000aff097219 */ /* 0x000fe40000011609 */
[----:B------:R-:W-:-:S03]  /*11d00*/  MOV R8, 0xffffffff ;  /* 0xffffffff00087802 */ /* 0x000fc60000000f00 */
[----:B------:R-:W1:Y:S01]  /*11d10*/  LDC R20, c[0x0][0x648] ;  /* 0x00019200ff147b82 */ /* 0x000e620000000800 */
[-CC-:B--2---:R-:W-:Y:S02]  /*11d20*/  SHF.R.U64 R21, R6, R12.reuse, R9.reuse ;  /* 0x0000000c06157219 */ /* 0x184fe40000001209 */
[----:B------:R-:W-:-:S05]  /*11d30*/  SHF.R.U32.HI R2, RZ, R12, R9 ;  /* 0x0000000cff027219 */ /* 0x000fca0000011609 */
[----:B------:R-:W2:Y:S01]  /*11d40*/  LDC R24, c[0x0][0x638] ;  /* 0x00018e00ff187b82 */ /* 0x000ea20000000800 */
[-C--:B---3--:R-:W-:Y:S02]  /*11d50*/  SHF.L.U32 R8, R8, R27.reuse, RZ ;  /* 0x0000001b08087219 */ /* 0x088fe400000006ff */
[-CC-:B------:R-:W-:Y:S02]  /*11d60*/  SHF.R.U64 R23, R21, R27.reuse, R2.reuse ;  /* 0x0000001b15177219 */ /* 0x180fe40000001202 */
[----:B------:R-:W-:Y:S02]  /*11d70*/  LOP3.LUT R30, RZ, R8, RZ, 0x33, !PT ;  /* 0x00000008ff1e7212 */ /* 0x000fe400078e33ff */
[----:B------:R-:W-:Y:S01]  /*11d80*/  SHF.R.U32.HI R9, RZ, R27, R2 ;  /* 0x0000001bff097219 */ /* 0x000fe20000011602 */
[----:B------:R-:W3:Y:S01]  /*11d90*/  LDC R25, c[0x0][0x610] ;  /* 0x00018400ff197b82 */ /* 0x000ee20000000800 */
[----:B------:R-:W-:Y:S01]  /*11da0*/  IMAD.MOV.U32 R8, RZ, RZ, R23 ;  /* 0x000000ffff087224 */ /* 0x000fe200078e0017 */
[----:B------:R-:W-:Y:S06]  /*11db0*/  @!P0 BRA `(.L_x_423) ;  /* 0x0000000000288947 */ /* 0x000fec0003800000 */
        /* <DEDUP_REMOVED lines=10> */
.L_x_423:
[----:B------:R-:W4:Y:S01]  /*11e60*/  LDC R2, c[0x0][0x65c] ;  /* 0x00019700ff027b82 */ /* 0x000f220000000800 */
[----:B-1----:R-:W-:Y:S01]  /*11e70*/  SHF.R.U64 R5, R8, R20, R9 ;  /* 0x0000001408057219 */ /* 0x002fe20000001209 */
[----:B0-----:R-:W-:Y:S01]  /*11e80*/  VIADD R9, R18, 0xffffffff ;  /* 0xffffffff12097836 */ /* 0x001fe20000000000 */
[----:B------:R-:W-:Y:S01]  /*11e90*/  SHF.L.U32 R26, R26, R27, RZ ;  /* 0x0000001b1a1a7219 */ /* 0x000fe200000006ff */
[----:B------:R-:W-:Y:S02]  /*11ea0*/  IMAD.MOV.U32 R13, RZ, RZ, R16 ;  /* 0x000000ffff0d7224 */ /* 0x000fe400078e0010 */
[----:B------:R-:W-:Y:S01]  /*11eb0*/  IMAD.MOV R8, RZ, RZ, -R5 ;  /* 0x000000ffff087224 */ /* 0x000fe200078e0a05 */
[----:B----4-:R-:W-:Y:S02]  /*11ec0*/  ISETP.NE.AND P0, PT, R2, 0x1, PT ;  /* 0x000000010200780c */ /* 0x010fe40003f05270 */
[----:B------:R-:W-:-:S11]  /*11ed0*/  LOP3.LUT R2, R21, R30, RZ, 0xc0, !PT ;  /* 0x0000001e15027212 */ /* 0x000fd600078ec0ff */
[----:B------:R-:W-:Y:S02]  /*11ee0*/  @P0 IMAD R3, R7, R14, R4 ;  /* 0x0000000e07030224 */ /* 0x000fe400078e0204 */
[----:B------:R-:W-:Y:S01]  /*11ef0*/  IMAD R4, R26, R5, R2 ;  /* 0x000000051a047224 */ /* 0x000fe200078e0202 */
[----:B------:R-:W-:Y:S01]  /*11f00*/  LOP3.LUT R5, R6, R9, RZ, 0xc0, !PT ;  /* 0x0000000906057212 */ /* 0x000fe200078ec0ff */
[----:B--2---:R-:W-:Y:S02]  /*11f10*/  IMAD R2, R8, R24, R23 ;  /* 0x0000001808027224 */ /* 0x004fe400078e0217 */
[----:B---3--:R-:W-:Y:S02]  /*11f20*/  IMAD R3, R4, R25, R3 ;  /* 0x0000001904037224 */ /* 0x008fe400078e0203 */
[----:B------:R-:W-:Y:S02]  /*11f30*/  IMAD R12, R2, R18, R5 ;  /* 0x00000012020c7224 */ /* 0x000fe400078e0205 */
[----:B------:R-:W-:-:S03]  /*11f40*/  IMAD.MOV.U32 R4, RZ, RZ, 0x1 ;  /* 0x00000001ff047424 */ /* 0x000fc600078e00ff */
[----:B------:R-:W-:Y:S02]  /*11f50*/  SEL R21, R12, R3, !P0 ;  /* 0x000000030c157207 */ /* 0x000fe40004000000 */
[----:B------:R-:W-:Y:S02]  /*11f60*/  PRMT R2, R4, 0x7610, R2 ;  /* 0x0000761004027816 */ /* 0x000fe40000000002 */
[----:B------:R-:W-:-:S07]  /*11f70*/  SEL R12, R3, R12, !P0 ;  /* 0x0000000c030c7207 */ /* 0x000fce0004000000 */
.L_x_421:
[----:B------:R-:W-:-:S08]  /*11f80*/  NOP ;  /* 0x0000000000007918 */ /* 0x000fd00000000000 */
[----:B------:R-:W0:-:S00]  /*11f90*/  USETMAXREG.DEALLOC.CTAPOOL 0x28 ;  /* 0x00000028000079c8 */ /* 0x000e0000080e0500 */
[----:B0-----:R-:W-:-:S13]  /*11fa0*/  ISETP.NE.AND P0, PT, R0, RZ, PT ;  /* 0x000000ff0000720c */ /* 0x001fda0003f05270 */
[----:B------:R-:W-:Y:S05]  /*11fb0*/  @P0 EXIT ;  /* 0x000000000000094d */ /* 0x000fea0003800000 */
[----:B------:R-:W-:Y:S01]  /*11fc0*/  LOP3.LUT P0, RZ, R2, 0xff, RZ, 0xc0, !PT ;  /* 0x000000ff02ff7812 */ /* 0x000fe2000780c0ff */
[----:B------:R-:W-:Y:S01]  /*11fd0*/  IMAD.MOV.U32 R10, RZ, RZ, RZ ;  /* 0x000000ffff0a7224 */ /* 0x000fe200078e00ff */
[----:B------:R-:W-:-:S11]  /*11fe0*/  MOV R0, 0x1 ;  /* 0x0000000100007802 */ /* 0x000fd60000000f00 */
[----:B------:R-:W-:Y:S05]  /*11ff0*/  @!P0 BRA `(.L_x_424) ;  /* 0x0000000c00508947 */ /* 0x000fea0003800000 */
[----:B------:R-:W0:Y:S01]  /*12000*/  LDC R0, c[0x0][0x28c] ;  /* 0x0000a300ff007b82 */ /* 0x000e220000000800 */
[----:B------:R-:W1:Y:S01]  /*12010*/  S2R R8, SR_CgaCtaId ;  /* 0x0000000000087919 */ /* 0x000e620000008800 */
[----:B------:R-:W-:Y:S01]  /*12020*/  ULDC UR5, c[0x0][0x600] ;  /* 0x0001800000057ab9 */ /* 0x000fe20000000800 */
[----:B------:R-:W-:Y:S01]  /*12030*/  ULDC UR4, c[0x0][0xc] ;  /* 0x0000030000047ab9 */ /* 0x000fe20000000800 */
[----:B------:R-:W-:Y:S01]  /*12040*/  UIADD3 UR16, UR5, -0x1, URZ ;  /* 0xffffffff05107890 */ /* 0x000fe2000fffe03f */
[----:B------:R-:W-:Y:S01]  /*12050*/  BSSY B0, `(.L_x_424) ;  /* 0x00000ce000007945 */ /* 0x000fe20003800000 */
[----:B------:R-:W-:Y:S01]  /*12060*/  ULDC UR6, c[0x0][0x658] ;  /* 0x0001960000067ab9 */ /* 0x000fe20000000800 */
[----:B------:R-:W-:Y:S01]  /*12070*/  ULDC UR5, c[0x0][0x10] ;  /* 0x0000040000057ab9 */ /* 0x000fe20000000800 */
[----:B------:R-:W-:Y:S01]  /*12080*/  UMOV UR7, 0xffffffff ;  /* 0xffffffff00077882 */ /* 0x000fe20000000000 */
[----:B------:R-:W-:Y:S01]  /*12090*/  UMOV UR8, 0x1 ;  /* 0x0000000100087882 */ /* 0x000fe20000000000 */
[----:B------:R-:W-:Y:S01]  /*120a0*/  UIMAD.WIDE.U32 UR4, UR4, UR5, URZ ;  /* 0x00000005040472a5 */ /* 0x000fe2000f8e003f */
[----:B------:R-:W-:Y:S01]  /*120b0*/  IMAD.MOV.U32 R11, RZ, RZ, 0x1 ;  /* 0x00000001ff0b7424 */ /* 0x000fe200078e00ff */
[----:B------:R-:W-:Y:S01]  /*120c0*/  USHF.L.U32 UR7, UR7, UR6, URZ ;  /* 0x0000000607077299 */ /* 0x000fe2000800063f */
[----:B------:R-:W-:Y:S01]  /*120d0*/  LOP3.LUT R6, R17, 0x2, RZ, 0xfc, !PT ;  /* 0x0000000211067812 */ /* 0x000fe200078efcff */
[----:B------:R-:W-:Y:S01]  /*120e0*/  USHF.L.U32 UR18, UR8, UR6, URZ ;  /* 0x0000000608127299 */ /* 0x000fe2000800063f */
[----:B------:R-:W-:Y:S01]  /*120f0*/  MOV R10, RZ ;  /* 0x000000ff000a7202 */ /* 0x000fe20000000f00 */
[----:B------:R-:W-:Y:S01]  /*12100*/  ULOP3.LUT UR17, URZ, UR7, URZ, 0x33, !UPT ;  /* 0x000000073f117292 */ /* 0x000fe2000f8e333f */
[----:B------:R-:W-:Y:S01]  /*12110*/  ULDC UR6, c[0x0][0x14] ;  /* 0x0000050000067ab9 */ /* 0x000fe20000000800 */
[----:B------:R-:W-:Y:S01]  /*12120*/  ULDC.64 UR22, c[0x0][0x198] ;  /* 0x0000660000167ab9 */ /* 0x000fe20000000a00 */
[----:B------:R-:W-:-:S02]  /*12130*/  UIMAD.WIDE.U32 UR20, UR4, UR6, URZ ;  /* 0x00000006041472a5 */ /* 0x000fc4000f8e003f */
[----:B------:R-:W-:Y:S01]  /*12140*/  UIMAD UR13, UR5, UR6, URZ ;  /* 0x00000006050d72a4 */ /* 0x000fe2000f8e023f */
[----:B0-----:R-:W-:-:S03]  /*12150*/  VIADD R0, R0, 0x1f ;  /* 0x0000001f00007836 */ /* 0x001fc60000000000 */
[----:B------:R-:W-:Y:S02]  /*12160*/  UIADD3 UR13, UR21, UR13, URZ ;  /* 0x0000000d150d7290 */ /* 0x000fe4000fffe03f */
[----:B------:R-:W-:-:S04]  /*12170*/  SHF.R.S32.HI R3, RZ, 0x1f, R0 ;  /* 0x0000001fff037819 */ /* 0x000fc80000011400 */
[----:B------:R-:W-:Y:S01]  /*12180*/  LEA.HI R3, R3, R0, RZ, 0x5 ;  /* 0x0000000003037211 */ /* 0x000fe200078f28ff */
[----:B------:R-:W-:Y:S01]  /*12190*/  IMAD.MOV.U32 R0, RZ, RZ, 0x1 ;  /* 0x00000001ff007424 */ /* 0x000fe200078e00ff */
[----:B-1----:R-:W-:Y:S02]  /*121a0*/  LOP3.LUT R8, R8, 0x1, RZ, 0xc0, !PT ;  /* 0x0000000108087812 */ /* 0x002fe400078ec0ff */
[----:B------:R-:W-:-:S05]  /*121b0*/  SHF.R.S32.HI R7, RZ, 0x5, R3 ;  /* 0x00000005ff077819 */ /* 0x000fca0000011403 */
[----:B------:R-:W-:-:S07]  /*121c0*/  VIADD R9, R7, 0x1 ;  /* 0x0000000107097836 */ /* 0x000fce0000000000 */
.L_x_435:
[----:B------:R-:W-:-:S03]  /*121d0*/  UMOV UR4, 0xffffffff ;  /* 0xffffffff00047882 */ /* 0x000fc60000000000 */
[----:B------:R-:W-:Y:S05]  /*121e0*/  BRA.DIV UR4, `(.L_x_425) ;  /* 0x0000001204287947 */ /* 0x000fea000b800000 */
[----:B------:R-:W-:-:S13]  /*121f0*/  ELECT P6, URZ, PT ;  /* 0x00000000003f782f */ /* 0x000fda00038c0000 */
.L_x_449:
[----:B------:R-:W0:Y:S01]  /*12200*/  LDC R2, c[0x0][0x28c] ;  /* 0x0000a300ff027b82 */ /* 0x000e220000000800 */
[----:B------:R-:W-:Y:S01]  /*12210*/  BSSY B1, `(.L_x_426) ;  /* 0x000003b000017945 */ /* 0x000fe20003800000 */
[----:B0-----:R-:W-:-:S13]  /*12220*/  ISETP.LT.OR P6, PT, R2, 0x1, !P6 ;  /* 0x000000010200780c */ /* 0x001fda00077c1670 */
[----:B------:R-:W-:Y:S05]  /*12230*/  @P6 BRA `(.L_x_427) ;  /* 0x0000000000e06947 */ /* 0x000fea0003800000 */
[----:B------:R-:W-:Y:S01]  /*12240*/  IMAD R21, R21, 0x2, R8 ;  /* 0x0000000215157824 */ /* 0x000fe200078e0208 */
[----:B------:R-:W-:Y:S01]  /*12250*/  MOV R2, R9 ;  /* 0x0000000900027202 */ /* 0x000fe20000000f00 */
[----:B------:R-:W-:Y:S02]  /*12260*/  IMAD.SHL.U32 R14, R12, 0x80, RZ ;  /* 0x000000800c0e7824 */ /* 0x000fe400078e00ff */
[----:B------:R-:W-:Y:S02]  /*12270*/  IMAD.MOV.U32 R18, RZ, RZ, RZ ;  /* 0x000000ffff127224 */ /* 0x000fe400078e00ff */
[----:B------:R-:W-:Y:S02]  /*12280*/  IMAD.MOV.U32 R3, RZ, RZ, R0 ;  /* 0x000000ffff037224 */ /* 0x000fe400078e0000 */
[----:B------:R-:W-:Y:S02]  /*12290*/  IMAD.MOV.U32 R5, RZ, RZ, R10 ;  /* 0x000000ffff057224 */ /* 0x000fe400078e000a */
[----:B------:R-:W-:-:S07]  /*122a0*/  IMAD R21, R21, 0xc0, RZ ;  /* 0x000000c015157824 */ /* 0x000fce00078e02ff */
.L_x_430:
[----:B------:R-:W0:Y:S01]  /*122b0*/  S2R R15, SR_CgaCtaId ;  /* 0x00000000000f7919 */ /* 0x000e220000008800 */
[----:B------:R-:W-:Y:S01]  /*122c0*/  MOV R4, 0x400 ;  /* 0x0000040000047802 */ /* 0x000fe20000000f00 */
[----:B------:R-:W1:Y:S03]  /*122d0*/  S2R R12, SR_TID.X ;  /* 0x00000000000c7919 */ /* 0x000e660000002100 */
[----:B0-----:R-:W-:Y:S02]  /*122e0*/  LEA R16, R15, R4, 0x18 ;  /* 0x000000040f107211 */ /* 0x001fe400078ec0ff */
[----:B------:R-:W-:Y:S02]  /*122f0*/  SHF.L.U32 R4, R3, 0x1f, RZ ;  /* 0x0000001f03047819 */ /* 0x000fe400000006ff */
[----:B-1----:R-:W-:Y:S01]  /*12300*/  LOP3.LUT P1, RZ, R12, 0x7f, RZ, 0xc0, !PT ;  /* 0x0000007f0cff7812 */ /* 0x002fe2000782c0ff */
[----:B------:R-:W-:-:S04]  /*12310*/  IMAD R15, R5, 0x8, R16 ;  /* 0x00000008050f7824 */ /* 0x000fc800078e0210 */
[----:B------:R-:W0:Y:S08]  /*12320*/  SYNCS.PHASECHK.TRANS64.TRYWAIT P0, [R15+URZ+0x38], R4 ;  /* 0x000038040f0075a7 */ /* 0x000e30000800017f */
[----:B------:R-:W1:Y:S01]  /*12330*/  @!P1 LDC R12, c[0x0][0x500] ;  /* 0x00014000ff0c9b82 */ /* 0x000e620000000800 */
[----:B0-----:R-:W-:Y:S05]  /*12340*/  @!P0 BRA `(.L_x_428) ;  /* 0x0000000c00f08947 */ /* 0x001fea0003800000 */
.L_x_450:
[----:B0-----:R-:W-:Y:S01]  /*12350*/  PRMT R4, R6, 0x9910, RZ ;  /* 0x0000991006047816 */ /* 0x001fe200000000ff */
[----:B-1----:R0:W-:Y:S03]  /*12360*/  @!P1 SYNCS.ARRIVE.TRANS64 RZ, [R15+URZ], R12 ;  /* 0x0000000c0fff99a7 */ /* 0x0021e6000800003f */
[----:B------:R-:W-:-:S13]  /*12370*/  ISETP.NE.AND P0, PT, R4, 0x2, PT ;  /* 0x000000020400780c */ /* 0x000fda0003f05270 */
[----:B0-----:R-:W-:Y:S05]  /*12380*/  @P0 BRA `(.L_x_429) ;  /* 0x0000000000040947 */ /* 0x001fea0003800000 */
[----:B------:R-:W-:Y:S01]  /*12390*/  BPT.TRAP 0x1 ;  /* 0x000000040000795c */ /* 0x000fe20000300000 */
.L_x_429:
[C---:B------:R-:W-:Y:S01]  /*123a0*/  IMAD R4, R5.reuse, 0x2, R8 ;  /* 0x0000000205047824 */ /* 0x040fe200078e0208 */
[----:B------:R-:W-:Y:S01]  /*123b0*/  LEA R12, R5, R16, 0xd ;  /* 0x00000010050c7211 */ /* 0x000fe200078e68ff */
[----:B------:R-:W-:Y:S01]  /*123c0*/  VIADD R2, R2, 0xffffffff ;  /* 0xffffffff02027836 */ /* 0x000fe20000000000 */
[----:B------:R-:W-:Y:S01]  /*123d0*/  R2UR UR9, R15 ;  /* 0x000000000f0972ca */ /* 0x000fe200000e0000 */
[----:B------:R-:W-:Y:S01]  /*123e0*/  IMAD R4, R4, 0x1800, RZ ;  /* 0x0000180004047824 */ /* 0x000fe200078e02ff */
[----:B------:R-:W-:Y:S01]  /*123f0*/  R2UR UR5, R12 ;  /* 0x000000000c0572ca */ /* 0x000fe200000e0000 */
[----:B------:R-:W-:Y:S01]  /*12400*/  UIADD3 UR4, UP0, UR22, 0xf0, URZ ;  /* 0x000000f016047890 */ /* 0x000fe2000ff1e03f */
[----:B------:R-:W-:Y:S01]  /*12410*/  R2UR UR11, R14 ;  /* 0x000000000e0b72ca */ /* 0x000fe200000e0000 */
[----:B------:R-:W-:Y:S01]  /*12420*/  IMAD R4, R4, 0x2, R16 ;  /* 0x0000000204047824 */ /* 0x000fe200078e0210 */
[----:B------:R-:W-:Y:S01]  /*12430*/  R2UR UR10, R18 ;  /* 0x00000000120a72ca */ /* 0x000fe200000e0000 */
[----:B------:R-:W-:Y:S01]  /*12440*/  UIADD3 UR24, UP1, UR22, 0x1f0, URZ ;  /* 0x000001f016187890 */ /* 0x000fe2000ff3e03f */
[----:B------:R-:W-:Y:S01]  /*12450*/  R2UR UR12, R13 ;  /* 0x000000000d0c72ca */ /* 0x000fe200000e0000 */
[----:B------:R-:W-:Y:S01]  /*12460*/  VIADD R5, R5, 0x1 ;  /* 0x0000000105057836 */ /* 0x000fe20000000000 */
[----:B------:R-:W-:Y:S01]  /*12470*/  R2UR UR8, R4 ;  /* 0x00000000040872ca */ /* 0x000fe200000e0000 */
[----:B------:R-:W-:Y:S01]  /*12480*/  UIADD3.X UR25, URZ, UR23, URZ, UP1, !UPT ;  /* 0x000000173f197290 */ /* 0x000fe20008ffe43f */
[----:B------:R-:W-:Y:S01]  /*12490*/  R2UR UR19, R21 ;  /* 0x00000000151372ca */ /* 0x000fe200000e0000 */
[----:B------:R-:W-:Y:S01]  /*124a0*/  UMOV UR6, 0x0 ;  /* 0x0000000000067882 */ /* 0x000fe20000000000 */
[----:B------:R-:W-:Y:S01]  /*124b0*/  ISETP.GT.AND P1, PT, R2, 0x1, PT ;  /* 0x000000010200780c */ /* 0x000fe20003f24270 */
[----:B------:R-:W-:Y:S01]  /*124c0*/  UIADD3 UR14, UR5, 0x180, URZ ;  /* 0x00000180050e7890 */ /* 0x000fe2000fffe03f */
[----:B------:R-:W-:Y:S01]  /*124d0*/  ISETP.NE.AND P0, PT, R5, 0x7, PT ;  /* 0x000000070500780c */ /* 0x000fe20003f05270 */
[----:B------:R-:W-:Y:S01]  /*124e0*/  UIADD3.X UR5, URZ, UR23, URZ, UP0, !UPT ;  /* 0x000000173f057290 */ /* 0x000fe200087fe43f */
[----:B------:R-:W-:Y:S01]  /*124f0*/  VIADD R18, R18, 0x20 ;  /* 0x0000002012127836 */ /* 0x000fe20000000000 */
[----:B------:R-:W-:Y:S01]  /*12500*/  UMOV UR7, 0x10000000 ;  /* 0x1000000000077882 */ /* 0x000fe20000000000 */
[----:B------:R-:W-:Y:S01]  /*12510*/  UMOV UR26, 0x30000 ;  /* 0x00030000001a7882 */ /* 0x000fe20000000000 */
[----:B------:R-:W-:-:S02]  /*12520*/  SEL R4, RZ, 0x1, P0 ;  /* 0x00000001ff047807 */ /* 0x000fc40000000000 */
[----:B------:R-:W-:Y:S01]  /*12530*/  UIADD3 UR15, UR8, 0xe180, URZ ;  /* 0x0000e180080f7890 */ /* 0x000fe2000fffe03f */
[----:B------:R-:W-:Y:S02]  /*12540*/  SEL R5, R5, RZ, P0 ;  /* 0x000000ff05057207 */ /* 0x000fe40000000000 */
[----:B------:R-:W-:Y:S01]  /*12550*/  UMOV UR8, UR14 ;  /* 0x0000000e00087c82 */ /* 0x000fe20008000000 */
[----:B------:R-:W-:Y:S01]  /*12560*/  LOP3.LUT R3, R3, R4, RZ, 0x3c, !PT ;  /* 0x0000000403037212 */ /* 0x000fe200078e3cff */
[----:B------:R0:W-:Y:S02]  /*12570*/  UTMALDG.3D [UR8], [UR4], desc[UR6] ;  /* 0x00000608040075b4 */ /* 0x0001e40008011000 */
[----:B0-----:R-:W-:Y:S01]  /*12580*/  UMOV UR8, UR15 ;  /* 0x0000000f00087c82 */ /* 0x001fe20008000000 */
[----:B------:R-:W-:Y:S02]  /*12590*/  UMOV UR11, UR19 ;  /* 0x00000013000b7c82 */ /* 0x000fe40008000000 */
[----:B------:R0:W-:Y:S02]  /*125a0*/  UTMALDG.3D.MULTICAST [UR8], [UR24], UR26, desc[UR6] ;  /* 0x00000608180073b4 */ /* 0x0001e4000801181a */
[----:B0-----:R-:W-:Y:S05]  /*125b0*/  @P1 BRA `(.L_x_430) ;  /* 0xfffffffc003c1947 */ /* 0x001fea000383ffff */
.L_x_427:
[----:B------:R-:W-:Y:S05]  /*125c0*/  BSYNC B1 ;  /* 0x0000000000017941 */ /* 0x000fea0003800000 */
.L_x_426:
[----:B------:R-:W-:Y:S01]  /*125d0*/  LOP3.LUT P1, RZ, R11, 0xff, RZ, 0xc0, !PT ;  /* 0x000000ff0bff7812 */ /* 0x000fe2000782c0ff */
[----:B------:R-:W-:Y:S01]  /*125e0*/  ULDC.64 UR4, c[0x0][0x650] ;  /* 0x0001940000047ab9 */ /* 0x000fe20000000a00 */
[C---:B------:R-:W-:Y:S01]  /*125f0*/  IADD3 R10, R7.reuse, R10, RZ ;  /* 0x0000000a070a7210 */ /* 0x040fe20007ffe0ff */
[----:B------:R-:W-:Y:S01]  /*12600*/  BSSY B1, `(.L_x_431) ;  /* 0x0000070000017945 */ /* 0x000fe20003800000 */
[C---:B------:R-:W-:Y:S01]  /*12610*/  ISETP.GE.U32.AND P2, PT, R7.reuse, 0x7, PT ;  /* 0x000000070700780c */ /* 0x040fe20003f46070 */
[----:B------:R-:W-:Y:S01]  /*12620*/  IMAD.MOV.U32 R12, RZ, RZ, -0x1 ;  /* 0xffffffffff0c7424 */ /* 0x000fe200078e00ff */
[C---:B------:R-:W-:Y:S01]  /*12630*/  ISETP.GT.U32.AND P0, PT, R10.reuse, 0x6, PT ;  /* 0x000000060a00780c */ /* 0x040fe20003f04070 */
[C---:B------:R-:W-:Y:S01]  /*12640*/  IMAD.WIDE.U32 R2, R10.reuse, 0x24924925, RZ ;  /* 0x249249250a027825 */ /* 0x040fe200078e00ff */
[----:B------:R-:W-:Y:S02]  /*12650*/  PRMT R11, RZ, 0x7610, R11 ;  /* 0x00007610ff0b7816 */ /* 0x000fe4000000000b */
[----:B------:R-:W-:Y:S01]  /*12660*/  ISETP.LT.U32.AND P0, PT, R7, 0x7, P0 ;  /* 0x000000070700780c */ /* 0x000fe20000701070 */
[----:B------:R-:W-:-:S02]  /*12670*/  IMAD.IADD R2, R10, 0x1, -R3 ;  /* 0x000000010a027824 */ /* 0x000fc400078e0a03 */
[----:B------:R-:W0:Y:S01]  /*12680*/  @P1 S2R R5, SR_CgaCtaId ;  /* 0x0000000000051919 */ /* 0x000e220000008800 */
[----:B------:R-:W-:Y:S01]  /*12690*/  @P1 MOV R4, 0x400 ;  /* 0x0000040000041802 */ /* 0x000fe20000000f00 */
[----:B------:R-:W-:Y:S01]  /*126a0*/  IMAD.MOV.U32 R21, RZ, RZ, -0x1 ;  /* 0xffffffffff157424 */ /* 0x000fe200078e00ff */
[----:B------:R-:W-:Y:S01]  /*126b0*/  LEA.HI R2, R2, R3, RZ, 0x1f ;  /* 0x0000000302027211 */ /* 0x000fe200078ff8ff */
[----:B------:R-:W-:-:S03]  /*126c0*/  IMAD.MOV.U32 R13, RZ, RZ, -0x1 ;  /* 0xffffffffff0d7424 */ /* 0x000fc600078e00ff */
[--C-:B------:R-:W-:Y:S02]  /*126d0*/  SHF.R.U32.HI R3, RZ, 0x2, R2.reuse ;  /* 0x00000002ff037819 */ /* 0x100fe40000011602 */
[----:B------:R-:W-:-:S03]  /*126e0*/  PRMT R2, RZ, 0x7610, R2 ;  /* 0x00007610ff027816 */ /* 0x000fc60000000002 */
[----:B------:R-:W-:Y:S01]  /*126f0*/  IMAD R10, R3, -0x7, R10 ;  /* 0xfffffff9030a7824 */ /* 0x000fe200078e020a */
[----:B0-----:R-:W-:Y:S02]  /*12700*/  @P1 LEA R4, R5, R4, 0x18 ;  /* 0x0000000405041211 */ /* 0x001fe400078ec0ff */
[----:B------:R-:W-:Y:S02]  /*12710*/  SEL R5, RZ, 0x1, !P0 ;  /* 0x00000001ff057807 */ /* 0x000fe40004000000 */
[----:B------:R-:W-:Y:S01]  /*12720*/  IADD3 R22, P0, R22, UR20, RZ ;  /* 0x0000001416167c10 */ /* 0x000fe2000ff1e0ff */
[----:B------:R0:W-:Y:S01]  /*12730*/  @P1 SYNCS.ARRIVE.TRANS64.A1T0 RZ, [R4+URZ+0x88], RZ ;  /* 0x000088ff04ff19a7 */ /* 0x0001e2000810003f */
[----:B------:R-:W-:Y:S02]  /*12740*/  LOP3.LUT R0, R0, R5, RZ, 0x3c, !PT ;  /* 0x0000000500007212 */ /* 0x000fe400078e3cff */
[----:B------:R-:W-:Y:S02]  /*12750*/  IADD3.X R19, R19, UR13, RZ, P0, !PT ;  /* 0x0000000d13137c10 */ /* 0x000fe400087fe4ff */
[----:B------:R-:W-:-:S02]  /*12760*/  ISETP.GE.U32.AND P0, PT, R22, UR4, PT ;  /* 0x0000000416007c0c */ /* 0x000fc4000bf06070 */
[----:B------:R-:W-:Y:S02]  /*12770*/  @P2 LOP3.LUT R0, R0, 0x1, R3, 0x78, !PT ;  /* 0x0000000100002812 */ /* 0x000fe400078e7803 */
[----:B------:R-:W-:-:S13]  /*12780*/  ISETP.GE.U32.AND.EX P0, PT, R19, UR5, PT, P0 ;  /* 0x0000000513007c0c */ /* 0x000fda000bf06100 */
[----:B0-----:R-:W-:Y:S05]  /*12790*/  @P0 BRA `(.L_x_432) ;  /* 0x0000000400580947 */ /* 0x001fea0003800000 */
[----:B------:R-:W0:Y:S01]  /*127a0*/  S2R R14, SR_CTAID.X ;  /* 0x00000000000e7919 */ /* 0x000e220000002500 */
[----:B------:R-:W-:Y:S01]  /*127b0*/  ULDC.64 UR4, c[0x0][0x628] ;  /* 0x00018a0000047ab9 */ /* 0x000fe20000000a00 */
[----:B------:R-:W1:Y:S01]  /*127c0*/  LDC R15, c[0x0][0x144] ;  /* 0x00005100ff0f7b82 */ /* 0x000e620000000800 */
[----:B------:R-:W-:Y:S01]  /*127d0*/  ISETP.NE.U32.AND P0, PT, RZ, UR4, PT ;  /* 0x00000004ff007c0c */ /* 0x000fe2000bf05070 */
[----:B------:R-:W2:Y:S01]  /*127e0*/  S2R R12, SR_CTAID.Y ;  /* 0x00000000000c7919 */ /* 0x000ea20000002600 */
[----:B------:R-:W-:Y:S01]  /*127f0*/  ULDC UR7, c[0x0][0x630] ;  /* 0x00018c0000077ab9 */ /* 0x000fe20000000800 */
[----:B------:R-:W-:Y:S01]  /*12800*/  ULDC UR8, c[0x0][0x150] ;  /* 0x0000540000087ab9 */ /* 0x000fe20000000800 */
[----:B------:R-:W-:Y:S01]  /*12810*/  ISETP.NE.AND.EX P0, PT, RZ, UR5, PT, P0 ;  /* 0x00000005ff007c0c */ /* 0x000fe2000bf05300 */
[----:B------:R-:W-:Y:S01]  /*12820*/  IMAD.MOV.U32 R3, RZ, RZ, R19 ;  /* 0x000000ffff037224 */ /* 0x000fe200078e0013 */
[----:B------:R-:W-:Y:S02]  /*12830*/  MOV R2, R22 ;  /* 0x0000001600027202 */ /* 0x000fe40000000f00 */
[----:B0-----:R-:W-:-:S09]  /*12840*/  I2FP.F32.U32 R16, R14 ;  /* 0x0000000e00107245 */ /* 0x001fd20000201000 */
[----:B------:R-:W-:Y:S05]  /*12850*/  @!P0 BRA `(.L_x_433) ;  /* 0x0000000000288947 */ /* 0x000fea0003800000 */
[----:B------:R-:W-:Y:S02]  /*12860*/  ULDC UR6, c[0x0][0x634] ;  /* 0x00018d0000067ab9 */ /* 0x000fe40000000800 */
[----:B------:R-:W-:-:S05]  /*12870*/  IADD3 R3, P0, R22, UR6, RZ ;  /* 0x0000000616037c10 */ /* 0x000fca000ff1e0ff */
[----:B------:R-:W-:-:S04]  /*12880*/  IMAD.X R13, RZ, RZ, R19, P0 ;  /* 0x000000ffff0d7224 */ /* 0x000fc800000e0613 */
[----:B------:R-:W-:-:S04]  /*12890*/  IMAD.WIDE.U32 R4, R13, UR4, RZ ;  /* 0x000000040d047c25 */ /* 0x000fc8000f8e00ff */
[----:B------:R-:W-:-:S04]  /*128a0*/  IMAD.WIDE.U32 R4, P0, R3, UR5, R4 ;  /* 0x0000000503047c25 */ /* 0x000fc8000f800004 */
[----:B------:R-:W-:-:S04]  /*128b0*/  IMAD.WIDE.U32 R2, R3, UR4, RZ ;  /* 0x0000000403027c25 */ /* 0x000fc8000f8e00ff */
[----:B------:R-:W-:Y:S01]  /*128c0*/  IMAD.MOV.U32 R2, RZ, RZ, R5 ;  /* 0x000000ffff027224 */ /* 0x000fe200078e0005 */
[----:B------:R-:W-:Y:S01]  /*128d0*/  IADD3 RZ, P1, R3, R4, RZ ;  /* 0x0000000403ff7210 */ /* 0x000fe20007f3e0ff */
[----:B------:R-:W-:-:S04]  /*128e0*/  IMAD.X R3, RZ, RZ, RZ, P0 ;  /* 0x000000ffff037224 */ /* 0x000fc800000e06ff */
[----:B------:R-:W-:-:S08]  /*128f0*/  IMAD.WIDE.U32.X R2, R13, UR5, R2, P1 ;  /* 0x000000050d027c25 */ /* 0x000fd000088e0402 */
.L_x_433:
[----:B------:R-:W-:Y:S01]  /*12900*/  FMUL R16, R16, UR8 ;  /* 0x0000000810107c20 */ /* 0x000fe20008400000 */
[--C-:B------:R-:W-:Y:S01]  /*12910*/  SHF.R.U64 R13, R2, UR7, R3.reuse ;  /* 0x00000007020d7c19 */ /* 0x100fe20008001203 */
[----:B------:R-:W-:Y:S01]  /*12920*/  ULDC.64 UR4, c[0x0][0x620] ;  /* 0x0001880000047ab9 */ /* 0x000fe20000000a00 */
[----:B------:R-:W-:Y:S01]  /*12930*/  SHF.R.U32.HI R2, RZ, UR7, R3 ;  /* 0x00000007ff027c19 */ /* 0x000fe20008011603 */
[----:B------:R-:W-:Y:S01]  /*12940*/  IMAD.MOV.U32 R3, RZ, RZ, R19 ;  /* 0x000000ffff037224 */ /* 0x000fe200078e0013 */
[----:B------:R-:W-:Y:S01]  /*12950*/  IADD3 R21, P0, RZ, -R13, RZ ;  /* 0x8000000dff157210 */ /* 0x000fe20007f1e0ff */
[----:B------:R-:W0:Y:S01]  /*12960*/  F2I.U32.TRUNC.NTZ R16, R16 ;  /* 0x0000001000107305 */ /* 0x000e22000020f000 */
[----:B------:R-:W-:Y:S02]  /*12970*/  ULDC.64 UR6, c[0x0][0x640] ;  /* 0x0001900000067ab9 */ /* 0x000fe40000000a00 */
[----:B------:R-:W-:Y:S02]  /*12980*/  IADD3.X R2, RZ, ~R2, RZ, P0, !PT ;  /* 0x80000002ff027210 */ /* 0x000fe400007fe4ff */
[----:B------:R-:W-:-:S03]  /*12990*/  ISETP.NE.U32.AND P0, PT, RZ, UR6, PT ;  /* 0x00000006ff007c0c */ /* 0x000fc6000bf05070 */
[----:B------:R-:W-:Y:S01]  /*129a0*/  IMAD R2, R2, UR4, RZ ;  /* 0x0000000402027c24 */ /* 0x000fe2000f8e02ff */
[----:B------:R-:W-:-:S03]  /*129b0*/  ISETP.NE.AND.EX P0, PT, RZ, UR7, PT, P0 ;  /* 0x00000007ff007c0c */ /* 0x000fc6000bf05300 */
[C---:B------:R-:W-:Y:S01]  /*129c0*/  IMAD R5, R21.reuse, UR5, R2 ;  /* 0x0000000515057c24 */ /* 0x040fe2000f8e0202 */
[----:B------:R-:W-:Y:S01]  /*129d0*/  ULDC UR5, c[0x0][0x154] ;  /* 0x0000550000057ab9 */ /* 0x000fe20000000800 */
[----:B------:R-:W-:Y:S02]  /*129e0*/  IMAD.MOV.U32 R2, RZ, RZ, R22 ;  /* 0x000000ffff027224 */ /* 0x000fe400078e0016 */
[----:B0-----:R-:W-:Y:S02]  /*129f0*/  IMAD.MOV R4, RZ, RZ, -R16 ;  /* 0x000000ffff047224 */ /* 0x001fe400078e0a10 */
[----:B------:R-:W-:Y:S01]  /*12a00*/  IMAD.WIDE.U32 R2, R21, UR4, R2 ;  /* 0x0000000415027c25 */ /* 0x000fe2000f8e0002 */
[----:B------:R-:W-:-:S03]  /*12a10*/  ULDC UR4, c[0x0][0x618] ;  /* 0x0001860000047ab9 */ /* 0x000fc60000000800 */
[----:B-1----:R-:W-:Y:S01]  /*12a20*/  IMAD R14, R15, R4, R14 ;  /* 0x000000040f0e7224 */ /* 0x002fe200078e020e */
[----:B--2---:R-:W-:Y:S01]  /*12a30*/  I2FP.F32.U32 R4, R12 ;  /* 0x0000000c00047245 */ /* 0x004fe20000201000 */
[----:B------:R-:W-:Y:S01]  /*12a40*/  IMAD.IADD R3, R3, 0x1, R5 ;  /* 0x0000000103037824 */ /* 0x000fe200078e0205 */
[----:B------:R-:W0:Y:S03]  /*12a50*/  LDC R15, c[0x0][0x148] ;  /* 0x00005200ff0f7b82 */ /* 0x000e260000000800 */
[----:B------:R-:W-:Y:S01]  /*12a60*/  FMUL R4, R4, UR5 ;  /* 0x0000000504047c20 */ /* 0x000fe20008400000 */
[--C-:B------:R-:W-:Y:S02]  /*12a70*/  SHF.R.U64 R16, R2, UR4, R3.reuse ;  /* 0x0000000402107c19 */ /* 0x100fe40008001203 */
[----:B------:R-:W-:Y:S01]  /*12a80*/  SHF.R.U32.HI R3, RZ, UR4, R3 ;  /* 0x00000004ff037c19 */ /* 0x000fe20008011603 */
[----:B------:R-:W-:Y:S01]  /*12a90*/  ULDC UR4, c[0x0][0x608] ;  /* 0x0001820000047ab9 */ /* 0x000fe20000000800 */
[----:B------:R1:W2:Y:S02]  /*12aa0*/  F2I.U32.TRUNC.NTZ R21, R4 ;  /* 0x0000000400157305 */ /* 0x0002a4000020f000 */
[----:B------:R-:W-:-:S02]  /*12ab0*/  SHF.R.U64 R20, R16, UR4, R3 ;  /* 0x0000000410147c19 */ /* 0x000fc40008001203 */
[----:B------:R-:W-:Y:S01]  /*12ac0*/  SHF.R.U32.HI R3, RZ, UR4, R3 ;  /* 0x00000004ff037c19 */ /* 0x000fe20008011603 */
[----:B------:R-:W-:-:S03]  /*12ad0*/  ULDC UR4, c[0x0][0x658] ;  /* 0x0001960000047ab9 */ /* 0x000fc60000000800 */
[--C-:B------:R-:W-:Y:S02]  /*12ae0*/  SHF.R.U32.HI R23, RZ, UR4, R3.reuse ;  /* 0x00000004ff177c19 */ /* 0x100fe40008011603 */
[----:B------:R-:W-:-:S03]  /*12af0*/  SHF.R.U64 R18, R20, UR4, R3 ;  /* 0x0000000414127c19 */ /* 0x000fc60008001203 */
[----:B------:R-:W-:Y:S01]  /*12b00*/  IMAD.MOV.U32 R3, RZ, RZ, R23 ;  /* 0x000000ffff037224 */ /* 0x000fe200078e0017 */
[----:B------:R-:W-:Y:S01]  /*12b10*/  MOV R2, R18 ;  /* 0x0000001200027202 */ /* 0x000fe20000000f00 */
[----:B-12---:R-:W-:Y:S06]  /*12b20*/  @!P0 BRA `(.L_x_434) ;  /* 0x0000000000288947 */ /* 0x006fec0003800000 */
        /* <DEDUP_REMOVED lines=10> */
.L_x_434:
[----:B------:R-:W1:Y:S01]  /*12bd0*/  LDC R4, c[0x0][0x65c] ;  /* 0x00019700ff047b82 */ /* 0x000e620000000800 */
[----:B------:R-:W-:Y:S01]  /*12be0*/  ULDC UR4, c[0x0][0x648] ;  /* 0x0001920000047ab9 */ /* 0x000fe20000000800 */
[----:B------:R-:W-:Y:S01]  /*12bf0*/  IADD3 R21, -R21, RZ, RZ ;  /* 0x000000ff15157210 */ /* 0x000fe20007ffe1ff */
[----:B------:R-:W-:Y:S01]  /*12c00*/  ULDC UR5, c[0x0][0x610] ;  /* 0x0001840000057ab9 */ /* 0x000fe20000000800 */
[----:B------:R-:W-:Y:S01]  /*12c10*/  SHF.R.U64 R3, R2, UR4, R3 ;  /* 0x0000000402037c19 */ /* 0x000fe20008001203 */
[----:B------:R-:W-:Y:S01]  /*12c20*/  ULDC UR4, c[0x0][0x638] ;  /* 0x00018e0000047ab9 */ /* 0x000fe20000000800 */
[----:B------:R-:W-:Y:S01]  /*12c30*/  LOP3.LUT R20, R20, UR17, RZ, 0xc0, !PT ;  /* 0x0000001114147c12 */ /* 0x000fe2000f8ec0ff */
[----:B------:R-:W-:Y:S02]  /*12c40*/  IMAD.MOV.U32 R2, RZ, RZ, 0x1 ;  /* 0x00000001ff027424 */ /* 0x000fe400078e00ff */
[----:B------:R-:W-:Y:S02]  /*12c50*/  IMAD.MOV R5, RZ, RZ, -R3 ;  /* 0x000000ffff057224 */ /* 0x000fe400078e0a03 */
[----:B------:R-:W-:-:S02]  /*12c60*/  IMAD R3, R3, UR18, R20 ;  /* 0x0000001203037c24 */ /* 0x000fc4000f8e0214 */
[----:B------:R-:W-:Y:S01]  /*12c70*/  IMAD R18, R5, UR4, R18 ;  /* 0x0000000405127c24 */ /* 0x000fe2000f8e0212 */
[----:B------:R-:W-:Y:S01]  /*12c80*/  ULDC UR4, c[0x0][0x600] ;  /* 0x0001800000047ab9 */ /* 0x000fe20000000800 */
[----:B-1----:R-:W-:-:S13]  /*12c90*/  ISETP.NE.AND P0, PT, R4, 0x1, PT ;  /* 0x000000010400780c */ /* 0x002fda0003f05270 */
[----:B0-----:R-:W-:Y:S01]  /*12ca0*/  @P0 IMAD R14, R15, R21, R12 ;  /* 0x000000150f0e0224 */ /* 0x001fe200078e020c */
[----:B------:R-:W-:-:S03]  /*12cb0*/  LOP3.LUT R15, R16, UR16, RZ, 0xc0, !PT ;  /* 0x00000010100f7c12 */ /* 0x000fc6000f8ec0ff */
[----:B------:R-:W-:Y:S02]  /*12cc0*/  IMAD R14, R3, UR5, R14 ;  /* 0x00000005030e7c24 */ /* 0x000fe4000f8e020e */
[----:B------:R-:W-:-:S05]  /*12cd0*/  IMAD R3, R18, UR4, R15 ;  /* 0x0000000412037c24 */ /* 0x000fca000f8e020f */
[----:B------:R-:W-:Y:S02]  /*12ce0*/  SEL R21, R3, R14, !P0 ;  /* 0x0000000e03157207 */ /* 0x000fe40004000000 */
[----:B------:R-:W-:-:S07]  /*12cf0*/  SEL R12, R14, R3, !P0 ;  /* 0x000000030e0c7207 */ /* 0x000fce0004000000 */
.L_x_432:
[----:B------:R-:W-:Y:S05]  /*12d00*/  BSYNC B1 ;  /* 0x0000000000017941 */ /* 0x000fea0003800000 */
.L_x_431:
[----:B------:R-:W-:-:S13]  /*12d10*/  LOP3.LUT P0, RZ, R2, 0xff, RZ, 0xc0, !PT ;  /* 0x000000ff02ff7812 */ /* 0x000fda000780c0ff */
[----:B------:R-:W-:Y:S05]  /*12d20*/  @P0 BRA `(.L_x_435) ;  /* 0xfffffff400280947 */ /* 0x000fea000383ffff */
[----:B------:R-:W-:Y:S05]  /*12d30*/  BSYNC B0 ;  /* 0x0000000000007941 */ /* 0x000fea0003800000 */
.L_x_424:
[----:B------:R-:W-:-:S03]  /*12d40*/  UMOV UR4, 0xffffffff ;  /* 0xffffffff00047882 */ /* 0x000fc60000000000 */
[----:B------:R-:W-:Y:S05]  /*12d50*/  BRA.DIV UR4, `(.L_x_436) ;  /* 0x0000000604807947 */ /* 0x000fea000b800000 */
[----:B------:R-:W-:-:S13]  /*12d60*/  ELECT P6, URZ, PT ;  /* 0x00000000003f782f */ /* 0x000fda00038c0000 */
.L_x_453:
[----:B------:R-:W-:Y:S04]  /*12d70*/  BSSY B0, `(.L_x_437) ;  /* 0x0000046000007945 */ /* 0x000fe80003800000 */
[----:B------:R-:W-:Y:S05]  /*12d80*/  @!P6 BRA `(.L_x_438) ;  /* 0x000000040010e947 */ /* 0x000fea0003800000 */
[----:B------:R-:W-:-:S04]  /*12d90*/  LOP3.LUT R17, R17, 0x2, RZ, 0xfc, !PT ;  /* 0x0000000211117812 */ /* 0x000fc800078efcff */
[----:B------:R-:W-:-:S13]  /*12da0*/  ISETP.NE.AND P0, PT, R17, 0x3, PT ;  /* 0x000000031100780c */ /* 0x000fda0003f05270 */
[----:B------:R-:W-:Y:S05]  /*12db0*/  @!P0 BRA `(.L_x_439) ;  /* 0x0000000000048947 */ /* 0x000fea0003800000 */
[----:B------:R-:W-:Y:S01]  /*12dc0*/  BPT.TRAP 0x1 ;  /* 0x000000040000795c */ /* 0x000fe20000300000 */
.L_x_439:
[----:B------:R-:W0:Y:S01]  /*12dd0*/  S2R R3, SR_CgaCtaId ;  /* 0x0000000000037919 */ /* 0x000e220000008800 */
[----:B------:R-:W-:-:S04]  /*12de0*/  MOV R2, 0x400 ;  /* 0x0000040000027802 */ /* 0x000fc80000000f00 */
[----:B0-----:R-:W-:Y:S02]  /*12df0*/  LEA R3, R3, R2, 0x18 ;  /* 0x0000000203037211 */ /* 0x001fe400078ec0ff */
[----:B------:R-:W-:-:S03]  /*12e00*/  SHF.L.U32 R2, R0, 0x1f, RZ ;  /* 0x0000001f00027819 */ /* 0x000fc600000006ff */
[----:B------:R-:W-:-:S04]  /*12e10*/  VIADD R3, R3, 0x38 ;  /* 0x0000003803037836 */ /* 0x000fc80000000000 */
[C---:B------:R-:W-:Y:S01]  /*12e20*/  IMAD R7, R10.reuse, 0x8, R3 ;  /* 0x000000080a077824 */ /* 0x040fe200078e0203 */
[----:B------:R-:W-:-:S03]  /*12e30*/  IADD3 R10, R10, 0x1, RZ ;  /* 0x000000010a0a7810 */ /* 0x000fc60007ffe0ff */
[----:B------:R-:W0:Y:S01]  /*12e40*/  SYNCS.PHASECHK.TRANS64.TRYWAIT P0, [R7+URZ], R2 ;  /* 0x00000002070075a7 */ /* 0x000e22000800017f */
[----:B------:R-:W-:-:S04]  /*12e50*/  ISETP.NE.AND P1, PT, R10, 0x7, PT ;  /* 0x000000070a00780c */ /* 0x000fc80003f25270 */
[----:B------:R-:W-:Y:S02]  /*12e60*/  SEL R5, RZ, 0x1, P1 ;  /* 0x00000001ff057807 */ /* 0x000fe40000800000 */
[----:B------:R-:W-:Y:S02]  /*12e70*/  SEL R10, R10, RZ, P1 ;  /* 0x000000ff0a0a7207 */ /* 0x000fe40000800000 */
[----:B------:R-:W-:-:S03]  /*12e80*/  LOP3.LUT R5, R0, R5, RZ, 0x3c, !PT ;  /* 0x0000000500057212 */ /* 0x000fc600078e3cff */
[----:B------:R-:W-:Y:S01]  /*12e90*/  IMAD R9, R10, 0x8, R3 ;  /* 0x000000080a097824 */ /* 0x000fe200078e0203 */
[----:B------:R-:W-:Y:S01]  /*12ea0*/  SHF.L.U32 R4, R5, 0x1f, RZ ;  /* 0x0000001f05047819 */ /* 0x000fe200000006ff */
[----:B0-----:R-:W-:Y:S06]  /*12eb0*/  @!P0 BRA `(.L_x_440) ;  /* 0x0000000400488947 */ /* 0x001fec0003800000 */
.L_x_454:
[----:B------:R-:W1:Y:S01]  /*12ec0*/  SYNCS.PHASECHK.TRANS64.TRYWAIT P0, [R9+URZ], R4 ;  /* 0x00000004090075a7 */ /* 0x000e62000800017f */
[----:B------:R-:W-:-:S05]  /*12ed0*/  VIADD R0, R10, 0x1 ;  /* 0x000000010a007836 */ /* 0x000fca0000000000 */
[----:B------:R-:W-:-:S04]  /*12ee0*/  ISETP.NE.AND P1, PT, R0, 0x7, PT ;  /* 0x000000070000780c */ /* 0x000fc80003f25270 */
[----:B0-----:R-:W-:Y:S02]  /*12ef0*/  SEL R2, RZ, 0x1, P1 ;  /* 0x00000001ff027807 */ /* 0x001fe40000800000 */
[----:B------:R-:W-:Y:S02]  /*12f00*/  SEL R0, R0, RZ, P1 ;  /* 0x000000ff00007207 */ /* 0x000fe40000800000 */
[----:B------:R-:W-:-:S03]  /*12f10*/  LOP3.LUT R7, R5, R2, RZ, 0x3c, !PT ;  /* 0x0000000205077212 */ /* 0x000fc600078e3cff */
[----:B------:R-:W-:Y:S01]  /*12f20*/  IMAD R6, R0, 0x8, R3 ;  /* 0x0000000800067824 */ /* 0x000fe200078e0203 */
[----:B------:R-:W-:Y:S01]  /*12f30*/  SHF.L.U32 R5, R7, 0x1f, RZ ;  /* 0x0000001f07057819 */ /* 0x000fe200000006ff */
[----:B-1----:R-:W-:Y:S06]  /*12f40*/  @!P0 BRA `(.L_x_441) ;  /* 0x0000000400388947 */ /* 0x002fec0003800000 */
.L_x_455:
[----:B------:R-:W1:Y:S01]  /*12f50*/  SYNCS.PHASECHK.TRANS64.TRYWAIT P0, [R6+URZ], R5 ;  /* 0x00000005060075a7 */ /* 0x000e62000800017f */
[----:B------:R-:W-:-:S05]  /*12f60*/  VIADD R0, R0, 0x1 ;  /* 0x0000000100007836 */ /* 0x000fca0000000000 */
[----:B------:R-:W-:-:S04]  /*12f70*/  ISETP.NE.AND P1, PT, R0, 0x7, PT ;  /* 0x000000070000780c */ /* 0x000fc80003f25270 */
[----:B------:R-:W-:Y:S02]  /*12f80*/  SEL R2, RZ, 0x1, P1 ;  /* 0x00000001ff027807 */ /* 0x000fe40000800000 */
[----:B------:R-:W-:Y:S02]  /*12f90*/  SEL R0, R0, RZ, P1 ;  /* 0x000000ff00007207 */ /* 0x000fe40000800000 */
[----:B------:R-:W-:Y:S02]  /*12fa0*/  LOP3.LUT R7, R7, R2, RZ, 0x3c, !PT ;  /* 0x0000000207077212 */ /* 0x000fe400078e3cff */
[----:B0-----:R-:W-:Y:S02]  /*12fb0*/  LEA R9, R0, R3, 0x3 ;  /* 0x0000000300097211 */ /* 0x001fe400078e18ff */
[----:B------:R-:W-:Y:S01]  /*12fc0*/  SHF.L.U32 R4, R7, 0x1f, RZ ;  /* 0x0000001f07047819 */ /* 0x000fe200000006ff */
[----:B-1----:R-:W-:Y:S06]  /*12fd0*/  @!P0 BRA `(.L_x_442) ;  /* 0x0000000400288947 */ /* 0x002fec0003800000 */
.L_x_456:
[----:B------:R-:W1:Y:S01]  /*12fe0*/  SYNCS.PHASECHK.TRANS64.TRYWAIT P0, [R9+URZ], R4 ;  /* 0x00000004090075a7 */ /* 0x000e62000800017f */
[----:B------:R-:W-:-:S05]  /*12ff0*/  VIADD R0, R0, 0x1 ;  /* 0x0000000100007836 */ /* 0x000fca0000000000 */
[----:B------:R-:W-:-:S04]  /*13000*/  ISETP.NE.AND P1, PT, R0, 0x7, PT ;  /* 0x000000070000780c */ /* 0x000fc80003f25270 */
[----:B------:R-:W-:Y:S02]  /*13010*/  SEL R2, RZ, 0x1, P1 ;  /* 0x00000001ff027807 */ /* 0x000fe40000800000 */
[----:B------:R-:W-:Y:S02]  /*13020*/  SEL R0, R0, RZ, P1 ;  /* 0x000000ff00007207 */ /* 0x000fe40000800000 */
[----:B------:R-:W-:-:S03]  /*13030*/  LOP3.LUT R7, R7, R2, RZ, 0x3c, !PT ;  /* 0x0000000207077212 */ /* 0x000fc600078e3cff */
[----:B0-----:R-:W-:Y:S01]  /*13040*/  IMAD R6, R0, 0x8, R3 ;  /* 0x0000000800067824 */ /* 0x001fe200078e0203 */
[----:B------:R-:W-:Y:S01]  /*13050*/  SHF.L.U32 R5, R7, 0x1f, RZ ;  /* 0x0000001f07057819 */ /* 0x000fe200000006ff */
[----:B-1----:R-:W-:Y:S06]  /*13060*/  @!P0 BRA `(.L_x_443) ;  /* 0x0000000400188947 */ /* 0x002fec0003800000 */
.L_x_457:
        /* <DEDUP_REMOVED lines=9> */
.L_x_458:
[----:B------:R-:W1:Y:S01]  /*13100*/  SYNCS.PHASECHK.TRANS64.TRYWAIT P0, [R9+URZ], R4 ;  /* 0x00000004090075a7 */ /* 0x000e62000800017f */
[----:B------:R-:W-:-:S04]  /*13110*/  IADD3 R0, R0, 0x1, RZ ;  /* 0x0000000100007810 */ /* 0x000fc80007ffe0ff */
[----:B------:R-:W-:-:S04]  /*13120*/  ISETP.NE.AND P1, PT, R0, 0x7, PT ;  /* 0x000000070000780c */ /* 0x000fc80003f25270 */
[----:B------:R-:W-:Y:S02]  /*13130*/  SEL R2, RZ, 0x1, P1 ;  /* 0x00000001ff027807 */ /* 0x000fe40000800000 */
[----:B------:R-:W-:Y:S02]  /*13140*/  SEL R0, R0, RZ, P1 ;  /* 0x000000ff00007207 */ /* 0x000fe40000800000 */
[----:B------:R-:W-:Y:S01]  /*13150*/  LOP3.LUT R2, R7, R2, RZ, 0x3c, !PT ;  /* 0x0000000207027212 */ /* 0x000fe200078e3cff */
[----:B-1----:R-:W-:Y:S06]  /*13160*/  @!P0 BRA `(.L_x_445) ;  /* 0x0000000400008947 */ /* 0x002fec0003800000 */
.L_x_459:
[----:B------:R-:W-:Y:S01]  /*13170*/  IMAD R3, R0, 0x8, R3 ;  /* 0x0000000800037824 */ /* 0x000fe200078e0203 */
[----:B------:R-:W-:-:S07]  /*13180*/  SHF.L.U32 R0, R2, 0x1f, RZ ;  /* 0x0000001f02007819 */ /* 0x000fce00000006ff */
.L_x_446:
[----:B--2---:R2:W3:Y:S02]  /*13190*/  SYNCS.PHASECHK.TRANS64.TRYWAIT P0, [R3+URZ], R0 ;  /* 0x00000000030075a7 */ /* 0x0044e4000800017f */
[----:B---3--:R-:W-:Y:S05]  /*131a0*/  @!P0 NANOSLEEP.SYNCS 0x989680 ;  /* 0x009896800000895d */ /* 0x008fea0003900000 */
[----:B------:R-:W3:Y:S02]  /*131b0*/  @!P0 SYNCS.PHASECHK.TRANS64 P0, [R3+URZ], R0 ;  /* 0x00000000030085a7 */ /* 0x000ee4000800007f */
[----:B---3--:R-:W-:Y:S05]  /*131c0*/  @!P0 BRA `(.L_x_446) ;  /* 0xfffffffc00f08947 */ /* 0x008fea000383ffff */
.L_x_438:
[----:B------:R-:W-:Y:S05]  /*131d0*/  BSYNC B0 ;  /* 0x0000000000007941 */ /* 0x000fea0003800000 */
.L_x_437:
[----:B------:R-:W-:Y:S05]  /*131e0*/  EXIT ;  /* 0x000000000000794d */ /* 0x000fea0003800000 */
.L_x_21:
[----:B---3--:R3:W4:Y:S02]  /*131f0*/  SYNCS.PHASECHK.TRANS64.TRYWAIT P1, [R3+URZ], R0 ;  /* 0x00000000030075a7 */ /* 0x008724000802017f */
[----:B----4-:R-:W-:Y:S05]  /*13200*/  @!P1 NANOSLEEP.SYNCS 0x989680 ;  /* 0x009896800000995d */ /* 0x010fea0003900000 */
[----:B------:R-:W4:Y:S02]  /*13210*/  @!P1 SYNCS.PHASECHK.TRANS64 P1, [R3+URZ], R0 ;  /* 0x00000000030095a7 */ /* 0x000f24000802007f */
[----:B----4-:R-:W-:Y:S05]  /*13220*/  @!P1 BRA `(.L_x_21) ;  /* 0xfffffffc00f09947 */ /* 0x010fea000383ffff */
[----:B------:R-:W-:Y:S05]  /*13230*/  BRA `(.L_x_20) ;  /* 0xfffffee000e87947 */ /* 0x000fea000383ffff */
.L_x_26:
[----:B--2---:R2:W3:Y:S02]  /*13240*/  SYNCS.PHASECHK.TRANS64.TRYWAIT P1, [R5+URZ], R4 ;  /* 0x00000004050075a7 */ /* 0x0044e4000802017f */
[----:B---3--:R-:W-:Y:S05]  /*13250*/  @!P1 NANOSLEEP.SYNCS 0x989680 ;  /* 0x009896800000995d */ /* 0x008fea0003900000 */
[----:B------:R-:W3:Y:S02]  /*13260*/  @!P1 SYNCS.PHASECHK.TRANS64 P1, [R5+URZ], R4 ;  /* 0x00000004050095a7 */ /* 0x000ee4000802007f */
[----:B---3--:R-:W-:Y:S05]  /*13270*/  @!P1 BRA `(.L_x_26) ;  /* 0xfffffffc00f09947 */ /* 0x008fea000383ffff */
[----:B------:R-:W-:Y:S05]  /*13280*/  BRA `(.L_x_25) ;  /* 0xfffffee400c87947 */ /* 0x000fea000383ffff */
.L_x_425:
[----:B------:R-:W-:Y:S01]  /*13290*/  BSSY B1, `(.L_x_447) ;  /* 0x0000006000017945 */ /* 0x000fe20003800000 */
[----:B------:R-:W-:-:S07]  /*132a0*/  IMAD.MOV.U32 R15, RZ, RZ, -0x1 ;  /* 0xffffffffff0f7424 */ /* 0x000fce00078e00ff */
[----:B------:R-:W-:Y:S05]  /*132b0*/  WARPSYNC.COLLECTIVE R15, `(.L_x_448) ;  /* 0x000000000f0c7348 */ /* 0x000fea0003c00000 */
[----:B------:R-:W-:Y:S02]  /*132c0*/  ELECT P6, UR62, PT ;  /* 0x00000000003e782f */ /* 0x000fe400038c0000 */
[----:B------:R-:W-:Y:S01]  /*132d0*/  MOV R14, UR62 ;  /* 0x0000003e000e7c02 */ /* 0x000fe20008000f00 */
[----:B------:R-:W-:Y:S10]  /*132e0*/  ENDCOLLECTIVE ;  /* 0x000000000000791b */ /* 0x000ff40003800000 */
.L_x_448:
[----:B------:R-:W-:Y:S05]  /*132f0*/  BSYNC B1 ;  /* 0x0000000000017941 */ /* 0x000fea0003800000 */
.L_x_447:
[----:B------:R-:W-:Y:S05]  /*13300*/  BRA `(.L_x_449) ;  /* 0xffffffec00bc7947 */ /* 0x000fea000383ffff */
.L_x_428:
[----:B0-----:R0:W2:Y:S02]  /*13310*/  SYNCS.PHASECHK.TRANS64.TRYWAIT P0, [R15+URZ+0x38], R4 ;  /* 0x000038040f0075a7 */ /* 0x0010a4000800017f */
[----:B--2---:R-:W-:Y:S05]  /*13320*/  @!P0 NANOSLEEP.SYNCS 0x989680 ;  /* 0x009896800000895d */ /* 0x004fea0003900000 */
[----:B------:R-:W2:Y:S02]  /*13330*/  @!P0 SYNCS.PHASECHK.TRANS64 P0, [R15+URZ+0x38], R4 ;  /* 0x000038040f0085a7 */ /* 0x000ea4000800007f */
[----:B--2---:R-:W-:Y:S05]  /*13340*/  @!P0 BRA `(.L_x_428) ;  /* 0xfffffffc00f08947 */ /* 0x004fea000383ffff */
[----:B------:R-:W-:Y:S05]  /*13350*/  BRA `(.L_x_450) ;  /* 0xffffffec00fc7947 */ /* 0x000fea000383ffff */
.L_x_436:
[----:B------:R-:W-:Y:S01]  /*13360*/  BSSY B0, `(.L_x_451) ;  /* 0x0000006000007945 */ /* 0x000fe20003800000 */
[----:B------:R-:W-:-:S07]  /*13370*/  IMAD.MOV.U32 R15, RZ, RZ, -0x1 ;  /* 0xffffffffff0f7424 */ /* 0x000fce00078e00ff */
[----:B------:R-:W-:Y:S05]  /*13380*/  WARPSYNC.COLLECTIVE R15, `(.L_x_452) ;  /* 0x000000000f0c7348 */ /* 0x000fea0003c00000 */
[----:B------:R-:W-:Y:S02]  /*13390*/  ELECT P6, UR62, PT ;  /* 0x00000000003e782f */ /* 0x000fe400038c0000 */
[----:B------:R-:W-:Y:S01]  /*133a0*/  MOV R14, UR62 ;  /* 0x0000003e000e7c02 */ /* 0x000fe20008000f00 */
[----:B------:R-:W-:Y:S10]  /*133b0*/  ENDCOLLECTIVE ;  /* 0x000000000000791b */ /* 0x000ff40003800000 */
.L_x_452:
[----:B------:R-:W-:Y:S05]  /*133c0*/  BSYNC B0 ;  /* 0x0000000000007941 */ /* 0x000fea0003800000 */
.L_x_451:
[----:B------:R-:W-:Y:S05]  /*133d0*/  BRA `(.L_x_453) ;  /* 0xfffffff800647947 */ /* 0x000fea000383ffff */
.L_x_440:
[----:B0-----:R0:W1:Y:S02]  /*133e0*/  SYNCS.PHASECHK.TRANS64.TRYWAIT P0, [R7+URZ], R2 ;  /* 0x00000002070075a7 */ /* 0x001064000800017f */
[----:B-1----:R-:W-:Y:S05]  /*133f0*/  @!P0 NANOSLEEP.SYNCS 0x989680 ;  /* 0x009896800000895d */ /* 0x002fea0003900000 */
[----:B------:R-:W1:Y:S02]  /*13400*/  @!P0 SYNCS.PHASECHK.TRANS64 P0, [R7+URZ], R2 ;  /* 0x00000002070085a7 */ /* 0x000e64000800007f */
[----:B-1----:R-:W-:Y:S05]  /*13410*/  @!P0 BRA `(.L_x_440) ;  /* 0xfffffffc00f08947 */ /* 0x002fea000383ffff */
[----:B------:R-:W-:Y:S05]  /*13420*/  BRA `(.L_x_454) ;  /* 0xfffffff800a47947 */ /* 0x000fea000383ffff */
.L_x_441:
[----:B0-----:R0:W1:Y:S02]  /*13430*/  SYNCS.PHASECHK.TRANS64.TRYWAIT P0, [R9+URZ], R4 ;  /* 0x00000004090075a7 */ /* 0x001064000800017f */
[----:B-1----:R-:W-:Y:S05]  /*13440*/  @!P0 NANOSLEEP.SYNCS 0x989680 ;  /* 0x009896800000895d */ /* 0x002fea0003900000 */
[----:B------:R-:W1:Y:S02]  /*13450*/  @!P0 SYNCS.PHASECHK.TRANS64 P0, [R9+URZ], R4 ;  /* 0x00000004090085a7 */ /* 0x000e64000800007f */
[----:B-1----:R-:W-:Y:S05]  /*13460*/  @!P0 BRA `(.L_x_441) ;  /* 0xfffffffc00f08947 */ /* 0x002fea000383ffff */
[----:B------:R-:W-:Y:S05]  /*13470*/  BRA `(.L_x_455) ;  /* 0xfffffff800b47947 */ /* 0x000fea000383ffff */
.L_x_442:
[----:B0-----:R0:W1:Y:S02]  /*13480*/  SYNCS.PHASECHK.TRANS64.TRYWAIT P0, [R6+URZ], R5 ;  /* 0x00000005060075a7 */ /* 0x001064000800017f */
[----:B-1----:R-:W-:Y:S05]  /*13490*/  @!P0 NANOSLEEP.SYNCS 0x989680 ;  /* 0x009896800000895d */ /* 0x002fea0003900000 */
[----:B------:R-:W1:Y:S02]  /*134a0*/  @!P0 SYNCS.PHASECHK.TRANS64 P0, [R6+URZ], R5 ;  /* 0x00000005060085a7 */ /* 0x000e64000800007f */
[----:B-1----:R-:W-:Y:S05]  /*134b0*/  @!P0 BRA `(.L_x_442) ;  /* 0xfffffffc00f08947 */ /* 0x002fea000383ffff */
[----:B------:R-:W-:Y:S05]  /*134c0*/  BRA `(.L_x_456) ;  /* 0xfffffff800c47947 */ /* 0x000fea000383ffff */
.L_x_443:
[----:B0-----:R0:W1:Y:S02]  /*134d0*/  SYNCS.PHASECHK.TRANS64.TRYWAIT P0, [R9+URZ], R4 ;  /* 0x00000004090075a7 */ /* 0x001064000800017f */
[----:B-1----:R-:W-:Y:S05]  /*134e0*/  @!P0 NANOSLEEP.SYNCS 0x989680 ;  /* 0x009896800000895d */ /* 0x002fea0003900000 */
[----:B------:R-:W1:Y:S02]  /*134f0*/  @!P0 SYNCS.PHASECHK.TRANS64 P0, [R9+URZ], R4 ;  /* 0x00000004090085a7 */ /* 0x000e64000800007f */
[----:B-1----:R-:W-:Y:S05]  /*13500*/  @!P0 BRA `(.L_x_443) ;  /* 0xfffffffc00f08947 */ /* 0x002fea000383ffff */
[----:B------:R-:W-:Y:S05]  /*13510*/  BRA `(.L_x_457) ;  /* 0xfffffff800d47947 */ /* 0x000fea000383ffff */
.L_x_444:
[----:B0-----:R0:W1:Y:S02]  /*13520*/  SYNCS.PHASECHK.TRANS64.TRYWAIT P0, [R6+URZ], R5 ;  /* 0x00000005060075a7 */ /* 0x001064000800017f */
[----:B-1----:R-:W-:Y:S05]  /*13530*/  @!P0 NANOSLEEP.SYNCS 0x989680 ;  /* 0x009896800000895d */ /* 0x002fea0003900000 */
[----:B------:R-:W1:Y:S02]  /*13540*/  @!P0 SYNCS.PHASECHK.TRANS64 P0, [R6+URZ], R5 ;  /* 0x00000005060085a7 */ /* 0x000e64000800007f */
[----:B-1----:R-:W-:Y:S05]  /*13550*/  @!P0 BRA `(.L_x_444) ;  /* 0xfffffffc00f08947 */ /* 0x002fea000383ffff */
[----:B------:R-:W-:Y:S05]  /*13560*/  BRA `(.L_x_458) ;  /* 0xfffffff800e47947 */ /* 0x000fea000383ffff */
.L_x_445:
[----:B-1----:R1:W2:Y:S02]  /*13570*/  SYNCS.PHASECHK.TRANS64.TRYWAIT P0, [R9+URZ], R4 ;  /* 0x00000004090075a7 */ /* 0x0022a4000800017f */
[----:B--2---:R-:W-:Y:S05]  /*13580*/  @!P0 NANOSLEEP.SYNCS 0x989680 ;  /* 0x009896800000895d */ /* 0x004fea0003900000 */
[----:B------:R-:W2:Y:S02]  /*13590*/  @!P0 SYNCS.PHASECHK.TRANS64 P0, [R9+URZ], R4 ;  /* 0x00000004090085a7 */ /* 0x000ea4000800007f */
[----:B--2---:R-:W-:Y:S05]  /*135a0*/  @!P0 BRA `(.L_x_445) ;  /* 0xfffffffc00f08947 */ /* 0x004fea000383ffff */
[----:B------:R-:W-:Y:S05]  /*135b0*/  BRA `(.L_x_459) ;  /* 0xfffffff800ec7947 */ /* 0x000fea000383ffff */
.L_x_460:
[----:B------:R-:W-:-:S00]  /*135c0*/  BRA `(.L_x_460) ;  /* 0xfffffffc00fc7947 */ /* 0x000fc0000383ffff */
[----:B------:R-:W-:-:S00]  /*135d0*/  NOP ;  /* 0x0000000000007918 */ /* 0x000fc00000000000 */
        /* <DEDUP_REMOVED lines=10> */
.L_x_461:


//--------------------- .nv.global.init           --------------------------
	.section	.nv.global.init,"aw",@progbits
.nv.global.init:
	.type		$str$22,@object
	.size		$str$22,($str$23 - $str$22)
$str$22:
        /*0000*/ 	.byte	0x6b, 0x5f, 0x74, 0x69, 0x6c, 0x65, 0x5f, 0x63, 0x6f, 0x75, 0x6e, 0x74, 0x20, 0x3e, 0x3d, 0x20
        /*0010*/ 	.byte	0x31, 0x00
	.type		$str$23,@object
	.size		$str$23,(__unnamed_1 - $str$23)
$str$23:
        /*0012*/ 	.byte	0x2f, 0x74, 0x6d, 0x70, 0x2f, 0x63, 0x75, 0x74, 0x6c, 0x61, 0x73, 0x73, 0x5f, 0x73, 0x77, 0x65
        /*0022*/ 	.byte	0x65, 0x70, 0x5f, 0x73, 0x72, 0x63, 0x2f, 0x69, 0x6e, 0x63, 0x6c, 0x75, 0x64, 0x65, 0x2f, 0x63
        /*0032*/ 	.byte	0x75, 0x74, 0x6c, 0x61, 0x73, 0x73, 0x2f, 0x67, 0x65, 0x6d, 0x6d, 0x2f, 0x63, 0x6f, 0x6c, 0x6c
        /*0042*/ 	.byte	0x65, 0x63, 0x74, 0x69, 0x76, 0x65, 0x2f, 0x73, 0x6d, 0x39, 0x30, 0x5f, 0x6d, 0x6d, 0x61, 0x5f
        /*0052*/ 	.byte	0x74, 0x6d, 0x61, 0x5f, 0x67, 0x6d, 0x6d, 0x61, 0x5f, 0x73, 0x73, 0x5f, 0x77, 0x61, 0x72, 0x70
        /*0062*/ 	.byte	0x73, 0x70, 0x65, 0x63, 0x69, 0x61, 0x6c, 0x69, 0x7a, 0x65, 0x64, 0x2e, 0x68, 0x70, 0x70, 0x00
	.type		__unnamed_1,@object
	.size		__unnamed_1,(.L_0 - __unnamed_1)
__unnamed_1:
        /*0072*/ 	.byte	0x76, 0x6f, 0x69, 0x64, 0x20, 0x63, 0x75, 0x74, 0x6c, 0x61, 0x73, 0x73, 0x3a, 0x3a, 0x67, 0x65
        /* <DEDUP_REMOVED lines=180> */
        /*0bc2*/ 	.byte	0x6e, 0x74, 0x69, 0x74, 0x79, 0x5d, 0x00
.L_0:


//--------------------- .nv.shared._ZN7cutlass13device_kernelINS_4gemm6kernel13GemmUniversalIN4cute5tupleIJiiiiEEENS1_10collective13CollectiveMmaINS1_34MainloopSm90TmaGmmaWarpSpecializedILi7ENS5_IJNS4_1CILi2EEENSA_ILi1EEESC_EEENS1_35KernelTmaWarpSpecializedCooperativeEEENS5_IJNSA_ILi128EEENSA_ILi384EEENSA_ILi32EEEEEENS_6half_tENS5_IJlSC_lEEESK_SL_NS4_8TiledMMAINS4_8MMA_AtomIJNS4_4SM904GMMA26MMA_64x192x16_F32F16F16_SSILNSP_5MajorE0ELSR_0ELNSP_7ScaleInE1ELSS_1EEEEEENS4_6LayoutISD_NS5_IJSC_NSA_ILi0EEESW_EEEEENS5_IJNS4_10UnderscoreESZ_SZ_EEEEENS4_13SM90_TMA_LOADENS4_14ComposedLayoutINS4_7SwizzleILi2ELi4ELi3EEENS4_18smem_ptr_flag_bitsILi16EEENSV_INS5_IJNSA_ILi8EEESI_EEENS5_IJSI_SC_EEEEEEEvNS4_8identityENS4_23SM90_TMA_LOAD_MULTICASTES1C_vS1D_EENS_8epilogue10collective6detail29Sm90TmaWarpSpecializedAdapterINS1H_15DefaultEpilogueISK_SL_SL_NS1G_6thread17LinearCombinationISK_Li1EffLNS1L_9ScaleType4KindE0ELNS_15FloatRoundStyleE2ESK_EENS1_15EpilogueDefaultEEEEEvvEEEEvNT_6ParamsE --------------------------
	.section	.nv.shared._ZN7cutlass13device_kernelINS_4gemm6kernel13GemmUniversalIN4cute5tupleIJiiiiEEENS1_10collective13CollectiveMmaINS1_34MainloopSm90TmaGmmaWarpSpecializedILi7ENS5_IJNS4_1CILi2EEENSA_ILi1EEESC_EEENS1_35KernelTmaWarpSpecializedCooperativeEEENS5_IJNSA_ILi128EEENSA_ILi384EEENSA_ILi32EEEEEENS_6half_tENS5_IJlSC_lEEESK_SL_NS4_8TiledMMAINS4_8MMA_AtomIJNS4_4SM904GMMA26MMA_64x192x16_F32F16F16_SSILNSP_5MajorE0ELSR_0ELNSP_7ScaleInE1ELSS_1EEEEEENS4_6LayoutISD_NS5_IJSC_NSA_ILi0EEESW_EEEEENS5_IJNS4_10UnderscoreESZ_SZ_EEEEENS4_13SM90_TMA_LOADENS4_14ComposedLayoutINS4_7SwizzleILi2ELi4ELi3EEENS4_18smem_ptr_flag_bitsILi16EEENSV_INS5_IJNSA_ILi8EEESI_EEENS5_IJSI_SC_EEEEEEEvNS4_8identityENS4_23SM90_TMA_LOAD_MULTICASTES1C_vS1D_EENS_8epilogue10collective6detail29Sm90TmaWarpSpecializedAdapterINS1H_15DefaultEpilogueISK_SL_SL_NS1G_6thread17LinearCombinationISK_Li1EffLNS1L_9ScaleType4KindE0ELNS_15FloatRoundStyleE2ESK_EENS1_15EpilogueDefaultEEEEEvvEEEEvNT_6ParamsE,"aw",@nobits
	.sectionflags	@""
	.align	16
	.zero		1024


//--------------------- .nv.shared.reserved.0     --------------------------
	.section	.nv.shared.reserved.0,"aw",@nobits
	.weak		__nv_reservedSMEM_offset_0_alias
	.size		__nv_reservedSMEM_offset_0_alias, 0, 0
	.other		__nv_reservedSMEM_offset_0_alias,@"STO_CUDA_RESERVED_SHARED STV_DEFAULT"
__nv_reservedSMEM_offset_0_alias:
	.zero		0


//--------------------- .nv.global                --------------------------
	.section	.nv.global,"aw",@nobits
.nv.global:
	.type		_ZN40_INTERNAL_9dab584f_4_k_cu_7ba30a93_167194cute1_E,@object
	.size		_ZN40_INTERNAL_9dab584f_4_k_cu_7ba30a93_167194cute1_E,(_ZN40_INTERNAL_9dab584f_4_k_cu_7ba30a93_167194cuda3std3__45__cpo6cbeginE - _ZN40_INTERNAL_9dab584f_4_k_cu_7ba30a93_167194cute1_E)
_ZN40_INTERNAL_9dab584f_4_k_cu_7ba30a93_167194cute1_E:
	.zero		1
	.type		_ZN40_INTERNAL_9dab584f_4_k_cu_7ba30a93_167194cuda3std3__45__cpo6cbeginE,@object
	.size		_ZN40_INTERNAL_9dab584f_4_k_cu_7ba30a93_167194cuda3std3__45__cpo6cbeginE,(_ZN40_INTERNAL_9dab584f_4_k_cu_7ba30a93_167194cuda3std3__48in_placeE - _ZN40_INTERNAL_9dab584f_4_k_cu_7ba30a93_167194cuda3std3__45__cpo6cbeginE)
_ZN40_INTERNAL_9dab584f_4_k_cu_7ba30a93_167194cuda3std3__45__cpo6cbeginE:
	.zero		1
	.type		_ZN40_INTERNAL_9dab584f_4_k_cu_7ba30a93_167194cuda3std3__48in_placeE,@object
	.size		_ZN40_INTERNAL_9dab584f_4_k_cu_7ba30a93_167194cuda3std3__48in_placeE,(_ZN40_INTERNAL_9dab584f_4_k_cu_7ba30a93_167194cuda3std6ranges3__45__cpo9iter_moveE - _ZN40_INTERNAL_9dab584f_4_k_cu_7ba30a93_167194cuda3std3__48in_placeE)
_ZN40_INTERNAL_9dab584f_4_k_cu_7ba30a93_167194cuda3std3__48in_placeE:
	.zero		1
	.type		_ZN40_INTERNAL_9dab584f_4_k_cu_7ba30a93_167194cuda3std6ranges3__45__cpo9iter_moveE,@object
	.size		_ZN40_INTERNAL_9dab584f_4_k_cu_7ba30a93_167194cuda3std6ranges3__45__cpo9iter_moveE,(_ZN40_INTERNAL_9dab584f_4_k_cu_7ba30a93_167194cuda3std3__45__cpo5beginE - _ZN40_INTERNAL_9dab584f_4_k_cu_7ba30a93_167194cuda3std6ranges3__45__cpo9iter_moveE)
_ZN40_INTERNAL_9dab584f_4_k_cu_7ba30a93_167194cuda3std6ranges3__45__cpo9iter_moveE:
	.zero		1
	.type		_ZN40_INTERNAL_9dab584f_4_k_cu_7ba30a93_167194cuda3std3__45__cpo5beginE,@object
	.size		_ZN40_INTERNAL_9dab584f_4_k_cu_7ba30a93_167194cuda3std3__45__cpo5beginE,(_ZN40_INTERNAL_9dab584f_4_k_cu_7ba30a93_167194cuda3std3__442_GLOBAL__N__9dab584f_4_k_cu_7ba30a93_167196ignoreE - _ZN40_INTERNAL_9dab584f_4_k_cu_7ba30a93_167194cuda3std3__45__cpo5beginE)
_ZN40_INTERNAL_9dab584f_4_k_cu_7ba30a93_167194cuda3std3__45__cpo5beginE:
	.zero		1
	.type		_ZN40_INTERNAL_9dab584f_4_k_cu_7ba30a93_167194cuda3std3__442_GLOBAL__N__9dab584f_4_k_cu_7ba30a93_167196ignoreE,@object
	.size		_ZN40_INTERNAL_9dab584f_4_k_cu_7ba30a93_167194cuda3std3__442_GLOBAL__N__9dab584f_4_k_cu_7ba30a93_167196ignoreE,(_ZN40_INTERNAL_9dab584f_4_k_cu_7ba30a93_167194cute7productE - _ZN40_INTERNAL_9dab584f_4_k_cu_7ba30a93_167194cuda3std3__442_GLOBAL__N__9dab584f_4_k_cu_7ba30a93_167196ignoreE)
_ZN40_INTERNAL_9dab584f_4_k_cu_7ba30a93_167194cuda3std3__442_GLOBAL__N__9dab584f_4_k_cu_7ba30a93_167196ignoreE:
	.zero		1
	.type		_ZN40_INTERNAL_9dab584f_4_k_cu_7ba30a93_167194cute7productE,@object
	.size		_ZN40_INTERNAL_9dab584f_4_k_cu_7ba30a93_167194cute7productE,(_ZN40_INTERNAL_9dab584f_4_k_cu_7ba30a93_167194cuda3std3__45__cpo3endE - _ZN40_INTERNAL_9dab584f_4_k_cu_7ba30a93_167194cute7productE)
_ZN40_INTERNAL_9dab584f_4_k_cu_7ba30a93_167194cute7productE:
	.zero		1
	.type		_ZN40_INTERNAL_9dab584f_4_k_cu_7ba30a93_167194cuda3std3__45__cpo3endE,@object
	.size		_ZN40_INTERNAL_9dab584f_4_k_cu_7ba30a93_167194cuda3std3__45__cpo3endE,(_ZN40_INTERNAL_9dab584f_4_k_cu_7ba30a93_167194cuda3std3__419piecewise_constructE - _ZN40_INTERNAL_9dab584f_4_k_cu_7ba30a93_167194cuda3std3__45__cpo3endE)
_ZN40_INTERNAL_9dab584f_4_k_cu_7ba30a93_167194cuda3std3__45__cpo3endE:
	.zero		1
	.type		_ZN40_INTERNAL_9dab584f_4_k_cu_7ba30a93_167194cuda3std3__419piecewise_constructE,@object
	.size		_ZN40_INTERNAL_9dab584f_4_k_cu_7ba30a93_167194cuda3std3__419piecewise_constructE,(_ZN40_INTERNAL_9dab584f_4_k_cu_7ba30a93_167194cuda3std3__45__cpo4cendE - _ZN40_INTERNAL_9dab584f_4_k_cu_7ba30a93_167194cuda3std3__419piecewise_constructE)
_ZN40_INTERNAL_9dab584f_4_k_cu_7ba30a93_167194cuda3std3__419piecewise_constructE:
	.zero		1
	.type		_ZN40_INTERNAL_9dab584f_4_k_cu_7ba30a93_167194cuda3std3__45__cpo4cendE,@object
	.size		_ZN40_INTERNAL_9dab584f_4_k_cu_7ba30a93_167194cuda3std3__45__cpo4cendE,(_ZN40_INTERNAL_9dab584f_4_k_cu_7ba30a93_167194cuda3std6ranges3__45__cpo4swapE - _ZN40_INTERNAL_9dab584f_4_k_cu_7ba30a93_167194cuda3std3__45__cpo4cendE)
_ZN40_INTERNAL_9dab584f_4_k_cu_7ba30a93_167194cuda3std3__45__cpo4cendE:
	.zero		1
	.type		_ZN40_INTERNAL_9dab584f_4_k_cu_7ba30a93_167194cuda3std6ranges3__45__cpo4swapE,@object
	.size		_ZN40_INTERNAL_9dab584f_4_k_cu_7ba30a93_167194cuda3std6ranges3__45__cpo4swapE,(.L_8 - _ZN40_INTERNAL_9dab584f_4_k_cu_7ba30a93_167194cuda3std6ranges3__45__cpo4swapE)
_ZN40_INTERNAL_9dab584f_4_k_cu_7ba30a93_167194cuda3std6ranges3__45__cpo4swapE:
	.zero		1
.L_8:


//--------------------- .nv.constant0._ZN7cutlass13device_kernelINS_4gemm6kernel13GemmUniversalIN4cute5tupleIJiiiiEEENS1_10collective13CollectiveMmaINS1_34MainloopSm90TmaGmmaWarpSpecializedILi7ENS5_IJNS4_1CILi2EEENSA_ILi1EEESC_EEENS1_35KernelTmaWarpSpecializedCooperativeEEENS5_IJNSA_ILi128EEENSA_ILi384EEENSA_ILi32EEEEEENS_6half_tENS5_IJlSC_lEEESK_SL_NS4_8TiledMMAINS4_8MMA_AtomIJNS4_4SM904GMMA26MMA_64x192x16_F32F16F16_SSILNSP_5MajorE0ELSR_0ELNSP_7ScaleInE1ELSS_1EEEEEENS4_6LayoutISD_NS5_IJSC_NSA_ILi0EEESW_EEEEENS5_IJNS4_10UnderscoreESZ_SZ_EEEEENS4_13SM90_TMA_LOADENS4_14ComposedLayoutINS4_7SwizzleILi2ELi4ELi3EEENS4_18smem_ptr_flag_bitsILi16EEENSV_INS5_IJNSA_ILi8EEESI_EEENS5_IJSI_SC_EEEEEEEvNS4_8identityENS4_23SM90_TMA_LOAD_MULTICASTES1C_vS1D_EENS_8epilogue10collective6detail29Sm90TmaWarpSpecializedAdapterINS1H_15DefaultEpilogueISK_SL_SL_NS1G_6thread17LinearCombinationISK_Li1EffLNS1L_9ScaleType4KindE0ELNS_15FloatRoundStyleE2ESK_EENS1_15EpilogueDefaultEEEEEvvEEEEvNT_6ParamsE --------------------------
	.section	.nv.constant0._ZN7cutlass13device_kernelINS_4gemm6kernel13GemmUniversalIN4cute5tupleIJiiiiEEENS1_10collective13CollectiveMmaINS1_34MainloopSm90TmaGmmaWarpSpecializedILi7ENS5_IJNS4_1CILi2EEENSA_ILi1EEESC_EEENS1_35KernelTmaWarpSpecializedCooperativeEEENS5_IJNSA_ILi128EEENSA_ILi384EEENSA_ILi32EEEEEENS_6half_tENS5_IJlSC_lEEESK_SL_NS4_8TiledMMAINS4_8MMA_AtomIJNS4_4SM904GMMA26MMA_64x192x16_F32F16F16_SSILNSP_5MajorE0ELSR_0ELNSP_7ScaleInE1ELSS_1EEEEEENS4_6LayoutISD_NS5_IJSC_NSA_ILi0EEESW_EEEEENS5_IJNS4_10UnderscoreESZ_SZ_EEEEENS4_13SM90_TMA_LOADENS4_14ComposedLayoutINS4_7SwizzleILi2ELi4ELi3EEENS4_18smem_ptr_flag_bitsILi16EEENSV_INS5_IJNSA_ILi8EEESI_EEENS5_IJSI_SC_EEEEEEEvNS4_8identityENS4_23SM90_TMA_LOAD_MULTICASTES1C_vS1D_EENS_8epilogue10collective6detail29Sm90TmaWarpSpecializedAdapterINS1H_15DefaultEpilogueISK_SL_SL_NS1G_6thread17LinearCombinationISK_Li1EffLNS1L_9ScaleType4KindE0ELNS_15FloatRoundStyleE2ESK_EENS1_15EpilogueDefaultEEEEEvvEEEEvNT_6ParamsE,"a",@progbits
	.sectionflags	@""
	.align	4
.nv.constant0._ZN7cutlass13device_kernelINS_4gemm6kernel13GemmUniversalIN4cute5tupleIJiiiiEEENS1_10collective13CollectiveMmaINS1_34MainloopSm90TmaGmmaWarpSpecializedILi7ENS5_IJNS4_1CILi2EEENSA_ILi1EEESC_EEENS1_35KernelTmaWarpSpecializedCooperativeEEENS5_IJNSA_ILi128EEENSA_ILi384EEENSA_ILi32EEEEEENS_6half_tENS5_IJlSC_lEEESK_SL_NS4_8TiledMMAINS4_8MMA_AtomIJNS4_4SM904GMMA26MMA_64x192x16_F32F16F16_SSILNSP_5MajorE0ELSR_0ELNSP_7ScaleInE1ELSS_1EEEEEENS4_6LayoutISD_NS5_IJSC_NSA_ILi0EEESW_EEEEENS5_IJNS4_10UnderscoreESZ_SZ_EEEEENS4_13SM90_TMA_LOADENS4_14ComposedLayoutINS4_7SwizzleILi2ELi4ELi3EEENS4_18smem_ptr_flag_bitsILi16EEENSV_INS5_IJNSA_ILi8EEESI_EEENS5_IJSI_SC_EEEEEEEvNS4_8identityENS4_23SM90_TMA_LOAD_MULTICASTES1C_vS1D_EENS_8epilogue10collective6detail29Sm90TmaWarpSpecializedAdapterINS1H_15DefaultEpilogueISK_SL_SL_NS1G_6thread17LinearCombinationISK_Li1EffLNS1L_9ScaleType4KindE0ELNS_15FloatRoundStyleE2ESK_EENS1_15EpilogueDefaultEEEEEvvEEEEvNT_6ParamsE:
	.zero		1664


//--------------------- SYMBOLS --------------------------

	.type		.nv.reservedSmem.offset0,@object
	.size		.nv.reservedSmem.offset0,0x4
	.type		__assertfail,@function
